	.target	sm_100a

	.elftype	@"ET_EXEC"


//--------------------- .note.nv.tkinfo           --------------------------
	.section	.note.nv.tkinfo,"",@"SHT_NOTE"
	.sectionflags	@"SHF_NOTE_NV_TKINFO"
	.tkinfo
        /*0018*/ 	.word	0x00000002
        /*0030*/ 	.string	""
        /*0030*/ 	.string	"ptxas"
        /*0030*/ 	.string	"Cuda compilation tools, release 13.0, V13.0.88"
        /*0030*/ 	.string	"Build cuda_13.0.r13.0/compiler.36424714_0"
        /*0030*/ 	.string	"-arch sm_100a -m 64 "



//--------------------- .note.nv.cuinfo           --------------------------
	.section	.note.nv.cuinfo,"",@"SHT_NOTE"
	.sectionflags	@"SHF_NOTE_NV_CUINFO"
        /*0018*/ 	.short	0x0002
        /*001a*/ 	.short	0x0064
        /*001c*/ 	.short	0x0082
	.zero		2


//--------------------- .nv.info                  --------------------------
	.section	.nv.info,"",@"SHT_CUDA_INFO"
	.align	4


	//----- nvinfo : EIATTR_REGCOUNT
	.align		4
        /*0000*/ 	.byte	0x04, 0x2f
        /*0002*/ 	.short	(.L_19 - .L_18)
	.align		4
.L_18:
        /*0004*/ 	.word	index@(_ZN7cutlass13device_kernelINS_4gemm6kernel13GemmUniversalIN4cute5tupleIJiiiiEEENS1_10collective13CollectiveMmaINS1_35MainloopSm100TmaUmmaWarpSpecializedILi4ELi2ELi4ENS5_IJNS4_1CILi1EEENSA_ILi4EEESB_EEEEENS5_IJNSA_ILi128EEENSA_ILi64EEESG_EEEfNS5_IJlSB_lEEEfSI_NS4_8TiledMMAINS4_8MMA_AtomIJNS4_17SM100_MMA_TF32_SSINS_10tfloat32_tESM_fLi128ELi64ELNS4_4UMMA5MajorE0ELSO_0ELNSN_7ScaleInE0ELSP_0EEEEEENS4_6LayoutINS5_IJSB_SB_SB_EEENS5_IJNSA_ILi0EEESU_SU_EEEEENS5_IJNS4_10UnderscoreESX_SX_EEEEENS4_23SM90_TMA_LOAD_MULTICASTENS4_14ComposedLayoutINS4_7SwizzleILi3ELi4ELi3EEENS4_18smem_ptr_flag_bitsILi32EEENSS_INS5_IJNSA_ILi8EEENSA_ILi32EEEEEENS5_IJS17_SB_EEEEEEEvNS4_8identityENS4_13SM90_TMA_LOADES1B_vS1C_EENS_8epilogue10collective18CollectiveEpilogueINS1F_23Sm100TmaWarpSpecializedILi4ELi2ELi16ELb1ELb0EEEJSH_NS5_IJNSS_ISF_SB_EENSS_INSA_ILi16EEESB_EEEEEfSI_fSI_NS1F_6fusion15FusionCallbacksIS1J_NS1O_17LinearCombinationIffffLNS_15FloatRoundStyleE2EEESH_S1N_JEEENS4_5SM1004TMEM4LOAD26SM100_TMEM_LOAD_32dp32b16xES1D_NS11_INS12_ILi2ELi4ELi3EEES15_NSS_INS5_IJS16_S1L_EEENS5_IJS1L_SB_EEEEEEENS4_39AutoVectorizingCopyWithAssumedAlignmentILi128EEENS4_14SM90_TMA_STOREES22_S24_S24_EEEvvEEEEvNT_6ParamsE)
        /*0008*/ 	.word	0x0000004c


	//----- nvinfo : EIATTR_FRAME_SIZE
	.align		4
.L_19:
        /*000c*/ 	.byte	0x04, 0x11
        /*000e*/ 	.short	(.L_21 - .L_20)
	.align		4
.L_20:
        /*0010*/ 	.word	index@($__internal_2_$__cuda_sm10x_tcgen05_guardrail_trap_unallocated_columns_being_dealloced)
        /*0014*/ 	.word	0x00000000


	//----- nvinfo : EIATTR_FRAME_SIZE
	.align		4
.L_21:
        /*0018*/ 	.byte	0x04, 0x11
        /*001a*/ 	.short	(.L_23 - .L_22)
	.align		4
.L_22:
        /*001c*/ 	.word	index@($__internal_1_$__cuda_sm10x_tcgen05_guardrail_trap_phase_invalid_during_alloc)
        /*0020*/ 	.word	0x00000000


	//----- nvinfo : EIATTR_FRAME_SIZE
	.align		4
.L_23:
        /*0024*/ 	.byte	0x04, 0x11
        /*0026*/ 	.short	(.L_25 - .L_24)
	.align		4
.L_24:
        /*0028*/ 	.word	index@($__internal_0_$__cuda_sm10x_tcgen05_guardrail_trap_col_being_dealloced_not_returned_by_alloc)
        /*002c*/ 	.word	0x00000000


	//----- nvinfo : EIATTR_FRAME_SIZE
	.align		4
.L_25:
        /*0030*/ 	.byte	0x04, 0x11
        /*0032*/ 	.short	(.L_27 - .L_26)
	.align		4
.L_26:
        /*0034*/ 	.word	index@(_ZN7cutlass13device_kernelINS_4gemm6kernel13GemmUniversalIN4cute5tupleIJiiiiEEENS1_10collective13CollectiveMmaINS1_35MainloopSm100TmaUmmaWarpSpecializedILi4ELi2ELi4ENS5_IJNS4_1CILi1EEENSA_ILi4EEESB_EEEEENS5_IJNSA_ILi128EEENSA_ILi64EEESG_EEEfNS5_IJlSB_lEEEfSI_NS4_8TiledMMAINS4_8MMA_AtomIJNS4_17SM100_MMA_TF32_SSINS_10tfloat32_tESM_fLi128ELi64ELNS4_4UMMA5MajorE0ELSO_0ELNSN_7ScaleInE0ELSP_0EEEEEENS4_6LayoutINS5_IJSB_SB_SB_EEENS5_IJNSA_ILi0EEESU_SU_EEEEENS5_IJNS4_10UnderscoreESX_SX_EEEEENS4_23SM90_TMA_LOAD_MULTICASTENS4_14ComposedLayoutINS4_7SwizzleILi3ELi4ELi3EEENS4_18smem_ptr_flag_bitsILi32EEENSS_INS5_IJNSA_ILi8EEENSA_ILi32EEEEEENS5_IJS17_SB_EEEEEEEvNS4_8identityENS4_13SM90_TMA_LOADES1B_vS1C_EENS_8epilogue10collective18CollectiveEpilogueINS1F_23Sm100TmaWarpSpecializedILi4ELi2ELi16ELb1ELb0EEEJSH_NS5_IJNSS_ISF_SB_EENSS_INSA_ILi16EEESB_EEEEEfSI_fSI_NS1F_6fusion15FusionCallbacksIS1J_NS1O_17LinearCombinationIffffLNS_15FloatRoundStyleE2EEESH_S1N_JEEENS4_5SM1004TMEM4LOAD26SM100_TMEM_LOAD_32dp32b16xES1D_NS11_INS12_ILi2ELi4ELi3EEES15_NSS_INS5_IJS16_S1L_EEENS5_IJS1L_SB_EEEEEEENS4_39AutoVectorizingCopyWithAssumedAlignmentILi128EEENS4_14SM90_TMA_STOREES22_S24_S24_EEEvvEEEEvNT_6ParamsE)
        /*0038*/ 	.word	0x00000000


	//----- nvinfo : EIATTR_MIN_STACK_SIZE
	.align		4
.L_27:
        /*003c*/ 	.byte	0x04, 0x12
        /*003e*/ 	.short	(.L_29 - .L_28)
	.align		4
.L_28:
        /*0040*/ 	.word	index@(_ZN7cutlass13device_kernelINS_4gemm6kernel13GemmUniversalIN4cute5tupleIJiiiiEEENS1_10collective13CollectiveMmaINS1_35MainloopSm100TmaUmmaWarpSpecializedILi4ELi2ELi4ENS5_IJNS4_1CILi1EEENSA_ILi4EEESB_EEEEENS5_IJNSA_ILi128EEENSA_ILi64EEESG_EEEfNS5_IJlSB_lEEEfSI_NS4_8TiledMMAINS4_8MMA_AtomIJNS4_17SM100_MMA_TF32_SSINS_10tfloat32_tESM_fLi128ELi64ELNS4_4UMMA5MajorE0ELSO_0ELNSN_7ScaleInE0ELSP_0EEEEEENS4_6LayoutINS5_IJSB_SB_SB_EEENS5_IJNSA_ILi0EEESU_SU_EEEEENS5_IJNS4_10UnderscoreESX_SX_EEEEENS4_23SM90_TMA_LOAD_MULTICASTENS4_14ComposedLayoutINS4_7SwizzleILi3ELi4ELi3EEENS4_18smem_ptr_flag_bitsILi32EEENSS_INS5_IJNSA_ILi8EEENSA_ILi32EEEEEENS5_IJS17_SB_EEEEEEEvNS4_8identityENS4_13SM90_TMA_LOADES1B_vS1C_EENS_8epilogue10collective18CollectiveEpilogueINS1F_23Sm100TmaWarpSpecializedILi4ELi2ELi16ELb1ELb0EEEJSH_NS5_IJNSS_ISF_SB_EENSS_INSA_ILi16EEESB_EEEEEfSI_fSI_NS1F_6fusion15FusionCallbacksIS1J_NS1O_17LinearCombinationIffffLNS_15FloatRoundStyleE2EEESH_S1N_JEEENS4_5SM1004TMEM4LOAD26SM100_TMEM_LOAD_32dp32b16xES1D_NS11_INS12_ILi2ELi4ELi3EEES15_NSS_INS5_IJS16_S1L_EEENS5_IJS1L_SB_EEEEEEENS4_39AutoVectorizingCopyWithAssumedAlignmentILi128EEENS4_14SM90_TMA_STOREES22_S24_S24_EEEvvEEEEvNT_6ParamsE)
        /*0044*/ 	.word	0x00000000
.L_29:


//--------------------- .nv.compat                --------------------------
	.section	.nv.compat,"",@"SHT_CUDA_COMPAT_INFO"
	.align	4
        /*0000*/ 	.byte	0x02, 0x09, 0x01, 0x00, 0x02, 0x02, 0x02, 0x00, 0x02, 0x05, 0x05, 0x00, 0x03, 0x07, 0x01, 0x01
        /*0010*/ 	.byte	0x02, 0x03, 0x01, 0x00, 0x02, 0x06, 0x01, 0x00, 0x04, 0x0b, 0x08, 0x00, 0x09, 0x00, 0x00, 0x00
        /*0020*/ 	.byte	0x00, 0x00, 0x00, 0x00


//--------------------- .nv.info._ZN7cutlass13device_kernelINS_4gemm6kernel13GemmUniversalIN4cute5tupleIJiiiiEEENS1_10collective13CollectiveMmaINS1_35MainloopSm100TmaUmmaWarpSpecializedILi4ELi2ELi4ENS5_IJNS4_1CILi1EEENSA_ILi4EEESB_EEEEENS5_IJNSA_ILi128EEENSA_ILi64EEESG_EEEfNS5_IJlSB_lEEEfSI_NS4_8TiledMMAINS4_8MMA_AtomIJNS4_17SM100_MMA_TF32_SSINS_10tfloat32_tESM_fLi128ELi64ELNS4_4UMMA5MajorE0ELSO_0ELNSN_7ScaleInE0ELSP_0EEEEEENS4_6LayoutINS5_IJSB_SB_SB_EEENS5_IJNSA_ILi0EEESU_SU_EEEEENS5_IJNS4_10UnderscoreESX_SX_EEEEENS4_23SM90_TMA_LOAD_MULTICASTENS4_14ComposedLayoutINS4_7SwizzleILi3ELi4ELi3EEENS4_18smem_ptr_flag_bitsILi32EEENSS_INS5_IJNSA_ILi8EEENSA_ILi32EEEEEENS5_IJS17_SB_EEEEEEEvNS4_8identityENS4_13SM90_TMA_LOADES1B_vS1C_EENS_8epilogue10collective18CollectiveEpilogueINS1F_23Sm100TmaWarpSpecializedILi4ELi2ELi16ELb1ELb0EEEJSH_NS5_IJNSS_ISF_SB_EENSS_INSA_ILi16EEESB_EEEEEfSI_fSI_NS1F_6fusion15FusionCallbacksIS1J_NS1O_17LinearCombinationIffffLNS_15FloatRoundStyleE2EEESH_S1N_JEEENS4_5SM1004TMEM4LOAD26SM100_TMEM_LOAD_32dp32b16xES1D_NS11_INS12_ILi2ELi4ELi3EEES15_NSS_INS5_IJS16_S1L_EEENS5_IJS1L_SB_EEEEEEENS4_39AutoVectorizingCopyWithAssumedAlignmentILi128EEENS4_14SM90_TMA_STOREES22_S24_S24_EEEvvEEEEvNT_6ParamsE --------------------------
	.section	.nv.info._ZN7cutlass13device_kernelINS_4gemm6kernel13GemmUniversalIN4cute5tupleIJiiiiEEENS1_10collective13CollectiveMmaINS1_35MainloopSm100TmaUmmaWarpSpecializedILi4ELi2ELi4ENS5_IJNS4_1CILi1EEENSA_ILi4EEESB_EEEEENS5_IJNSA_ILi128EEENSA_ILi64EEESG_EEEfNS5_IJlSB_lEEEfSI_NS4_8TiledMMAINS4_8MMA_AtomIJNS4_17SM100_MMA_TF32_SSINS_10tfloat32_tESM_fLi128ELi64ELNS4_4UMMA5MajorE0ELSO_0ELNSN_7ScaleInE0ELSP_0EEEEEENS4_6LayoutINS5_IJSB_SB_SB_EEENS5_IJNSA_ILi0EEESU_SU_EEEEENS5_IJNS4_10UnderscoreESX_SX_EEEEENS4_23SM90_TMA_LOAD_MULTICASTENS4_14ComposedLayoutINS4_7SwizzleILi3ELi4ELi3EEENS4_18smem_ptr_flag_bitsILi32EEENSS_INS5_IJNSA_ILi8EEENSA_ILi32EEEEEENS5_IJS17_SB_EEEEEEEvNS4_8identityENS4_13SM90_TMA_LOADES1B_vS1C_EENS_8epilogue10collective18CollectiveEpilogueINS1F_23Sm100TmaWarpSpecializedILi4ELi2ELi16ELb1ELb0EEEJSH_NS5_IJNSS_ISF_SB_EENSS_INSA_ILi16EEESB_EEEEEfSI_fSI_NS1F_6fusion15FusionCallbacksIS1J_NS1O_17LinearCombinationIffffLNS_15FloatRoundStyleE2EEESH_S1N_JEEENS4_5SM1004TMEM4LOAD26SM100_TMEM_LOAD_32dp32b16xES1D_NS11_INS12_ILi2ELi4ELi3EEES15_NSS_INS5_IJS16_S1L_EEENS5_IJS1L_SB_EEEEEEENS4_39AutoVectorizingCopyWithAssumedAlignmentILi128EEENS4_14SM90_TMA_STOREES22_S24_S24_EEEvvEEEEvNT_6ParamsE,"",@"SHT_CUDA_INFO"
	.sectionflags	@""
	.align	4


	//----- nvinfo : EIATTR_CUDA_API_VERSION
	.align		4
        /*0000*/ 	.byte	0x04, 0x37
        /*0002*/ 	.short	(.L_31 - .L_30)
.L_30:
        /*0004*/ 	.word	0x00000082


	//----- nvinfo : EIATTR_KPARAM_INFO
	.align		4
.L_31:
        /*0008*/ 	.byte	0x04, 0x17
        /*000a*/ 	.short	(.L_33 - .L_32)
.L_32:
        /*000c*/ 	.word	0x00000000
        /*0010*/ 	.short	0x0000
        /*0012*/ 	.short	0x0000
        /*0014*/ 	.byte	0x00, 0xf0, 0x01, 0x20


	//----- nvinfo : EIATTR_AT_ENTRY_FRAGMENTS
	.align		4
.L_33:
        /*0018*/ 	.byte	0x04, 0x4f
        /*001a*/ 	.short	(.L_35 - .L_34)


	//   ....[0]....
.L_34:
        /*001c*/ 	.word	0x00000006


	//----- nvinfo : EIATTR_RESERVED_SMEM_USED
	.align		4
.L_35:
        /*0020*/ 	.byte	0x01, 0x41
	.zero		2


	//----- nvinfo : EIATTR_SPARSE_MMA_MASK
	.align		4
        /*0024*/ 	.byte	0x03, 0x50
        /*0026*/ 	.short	0x0000


	//----- nvinfo : EIATTR_TCGEN05_1CTA_USED
	.align		4
        /*0028*/ 	.byte	0x01, 0x51
	.zero		2


	//----- nvinfo : EIATTR_MAXREG_COUNT
	.align		4
        /*002c*/ 	.byte	0x03, 0x1b
        /*002e*/ 	.short	0x00ff


	//----- nvinfo : EIATTR_NUM_BARRIERS
	.align		4
        /*0030*/ 	.byte	0x02, 0x4c
        /*0032*/ 	.byte	0x07
	.zero		1


	//----- nvinfo : EIATTR_EXTERNS
	.align		4
        /*0034*/ 	.byte	0x04, 0x0f
        /*0036*/ 	.short	(.L_37 - .L_36)


	//   ....[0]....
	.align		4
.L_36:
        /*0038*/ 	.word	index@(__assertfail)


	//----- nvinfo : EIATTR_MERCURY_ISA_VERSION
	.align		4
.L_37:
        /*003c*/ 	.byte	0x03, 0x5f
        /*003e*/ 	.short	0x0101


	//----- nvinfo : EIATTR_INT_WARP_WIDE_INSTR_OFFSETS
	.align		4
        /*0040*/ 	.byte	0x04, 0x31
        /*0042*/ 	.short	(.L_39 - .L_38)


	//   ....[0]....
.L_38:
        /*0044*/ 	.word	0x00004020


	//   ....[1]....
        /*0048*/ 	.word	0x00004050


	//   ....[2]....
        /*004c*/ 	.word	0x00004070


	//   ....[3]....
        /*0050*/ 	.word	0x00004bb0


	//   ....[4]....
        /*0054*/ 	.word	0x00004c20


	//   ....[5]....
        /*0058*/ 	.word	0x00004d00


	//   ....[6]....
        /*005c*/ 	.word	0x00004d80


	//   ....[7]....
        /*0060*/ 	.word	0x00004e80


	//   ....[8]....
        /*0064*/ 	.word	0x00004f00


	//   ....[9]....
        /*0068*/ 	.word	0x00004ff0


	//   ....[10]....
        /*006c*/ 	.word	0x000050a0


	//----- nvinfo : EIATTR_COOP_GROUP_MASK_REGIDS
	.align		4
.L_39:
        /*0070*/ 	.byte	0x04, 0x29
        /*0072*/ 	.short	(.L_41 - .L_40)


	//   ....[0]....
.L_40:
        /*0074*/ 	.word	0xffffffff


	//   ....[1]....
        /*0078*/ 	.word	0xffffffff


	//   ....[2]....
        /*007c*/ 	.word	0xffffffff


	//   ....[3]....
        /*0080*/ 	.word	0xffffffff


	//   ....[4]....
        /*0084*/ 	.word	0xffffffff


	//   ....[5]....
        /*0088*/ 	.word	0xffffffff


	//   ....[6]....
        /*008c*/ 	.word	0xffffffff


	//   ....[7]....
        /*0090*/ 	.word	0xffffffff


	//   ....[8]....
        /*0094*/ 	.word	0xffffffff


	//   ....[9]....
        /*0098*/ 	.word	0xffffffff


	//   ....[10]....
        /*009c*/ 	.word	0xffffffff


	//   ....[11]....
        /*00a0*/ 	.word	0xffffffff


	//   ....[12]....
        /*00a4*/ 	.word	0xffffffff


	//   ....[13]....
        /*00a8*/ 	.word	0xffffffff


	//----- nvinfo : EIATTR_COOP_GROUP_INSTR_OFFSETS
	.align		4
.L_41:
        /*00ac*/ 	.byte	0x04, 0x28
        /*00ae*/ 	.short	(.L_43 - .L_42)


	//   ....[0]....
.L_42:
        /*00b0*/ 	.word	0x00000080


	//   ....[1]....
        /*00b4*/ 	.word	0x000004f0


	//   ....[2]....
        /*00b8*/ 	.word	0x000006a0


	//   ....[3]....
        /*00bc*/ 	.word	0x00000840


	//   ....[4]....
        /*00c0*/ 	.word	0x00000940


	//   ....[5]....
        /*00c4*/ 	.word	0x00000ab0


	//   ....[6]....
        /*00c8*/ 	.word	0x00000c50


	//   ....[7]....
        /*00cc*/ 	.word	0x00000e00


	//   ....[8]....
        /*00d0*/ 	.word	0x00002200


	//   ....[9]....
        /*00d4*/ 	.word	0x000030b0


	//   ....[10]....
        /*00d8*/ 	.word	0x000032c0


	//   ....[11]....
        /*00dc*/ 	.word	0x000032f0


	//   ....[12]....
        /*00e0*/ 	.word	0x00003f00


	//   ....[13]....
        /*00e4*/ 	.word	0x00004130


	//----- nvinfo : EIATTR_VRC_CTA_INIT_COUNT
	.align		4
.L_43:
        /*00e8*/ 	.byte	0x02, 0x4a
        /*00ea*/ 	.byte	0x80
	.zero		1


	//----- nvinfo : EIATTR_SYSCALL_OFFSETS
	.align		4
        /*00ec*/ 	.byte	0x04, 0x46
        /*00ee*/ 	.short	(.L_45 - .L_44)


	//   ....[0]....
.L_44:
        /*00f0*/ 	.word	0x00005d00


	//   ....[1]....
        /*00f4*/ 	.word	0x00005df0


	//   ....[2]....
        /*00f8*/ 	.word	0x000065c0


	//   ....[3]....
        /*00fc*/ 	.word	0x00006d40


	//   ....[4]....
        /*0100*/ 	.word	0x000074a0


	//   ....[5]....
        /*0104*/ 	.word	0x00007c00


	//----- nvinfo : EIATTR_MBARRIER_INSTR_OFFSETS
	.align		4
.L_45:
        /*0108*/ 	.byte	0x04, 0x39
        /*010a*/ 	.short	(.L_47 - .L_46)


	//   ....[0]....
.L_46:
        /*010c*/ 	.word	0x00000610
        /*0110*/ 	.word	0x000000ff
        /*0114*/ 	.word	0x00000000
        /*0118*/ 	.short	0x0100
        /*011a*/ 	.byte	0x04
	.zero		1


	//   ....[1]....
        /*011c*/ 	.word	0x00000620
        /*0120*/ 	.word	0x000000ff
        /*0124*/ 	.word	0x00000020
        /*0128*/ 	.short	0x0100
        /*012a*/ 	.byte	0x04
	.zero		1


	//   ....[2]....
        /*012c*/ 	.word	0x00000630
        /*0130*/ 	.word	0x000000ff
        /*0134*/ 	.word	0x00000008
        /*0138*/ 	.short	0x0100
        /*013a*/ 	.byte	0x04
	.zero		1


	//   ....[3]....
        /*013c*/ 	.word	0x00000640
        /*0140*/ 	.word	0x000000ff
        /*0144*/ 	.word	0x00000028
        /*0148*/ 	.short	0x0100
        /*014a*/ 	.byte	0x04
	.zero		1


	//   ....[4]....
        /*014c*/ 	.word	0x00000650
        /*0150*/ 	.word	0x000000ff
        /*0154*/ 	.word	0x00000010
        /*0158*/ 	.short	0x0100
        /*015a*/ 	.byte	0x04
	.zero		1


	//   ....[5]....
        /*015c*/ 	.word	0x00000660
        /*0160*/ 	.word	0x000000ff
        /*0164*/ 	.word	0x00000030
        /*0168*/ 	.short	0x0100
        /*016a*/ 	.byte	0x04
	.zero		1


	//   ....[6]....
        /*016c*/ 	.word	0x00000670
        /*0170*/ 	.word	0x000000ff
        /*0174*/ 	.word	0x00000018
        /*0178*/ 	.short	0x0100
        /*017a*/ 	.byte	0x04
	.zero		1


	//   ....[7]....
        /*017c*/ 	.word	0x00000680
        /*0180*/ 	.word	0x000000ff
        /*0184*/ 	.word	0x00000038
        /*0188*/ 	.short	0x0100
        /*018a*/ 	.byte	0x04
	.zero		1


	//   ....[8]....
        /*018c*/ 	.word	0x000007b0
        /*0190*/ 	.word	0x000000ff
        /*0194*/ 	.word	0x00000040
        /*0198*/ 	.short	0x0100
        /*019a*/ 	.byte	0x04
	.zero		1


	//   ....[9]....
        /*019c*/ 	.word	0x000007c0
        /*01a0*/ 	.word	0x000000ff
        /*01a4*/ 	.word	0x00000060
        /*01a8*/ 	.short	0x0100
        /*01aa*/ 	.byte	0x04
	.zero		1


	//   ....[10]....
        /*01ac*/ 	.word	0x000007d0
        /*01b0*/ 	.word	0x000000ff
        /*01b4*/ 	.word	0x00000048
        /*01b8*/ 	.short	0x0100
        /*01ba*/ 	.byte	0x04
	.zero		1


	//   ....[11]....
        /*01bc*/ 	.word	0x000007e0
        /*01c0*/ 	.word	0x000000ff
        /*01c4*/ 	.word	0x00000068
        /*01c8*/ 	.short	0x0100
        /*01ca*/ 	.byte	0x04
	.zero		1


	//   ....[12]....
        /*01cc*/ 	.word	0x000007f0
        /*01d0*/ 	.word	0x000000ff
        /*01d4*/ 	.word	0x00000050
        /*01d8*/ 	.short	0x0100
        /*01da*/ 	.byte	0x04
	.zero		1


	//   ....[13]....
        /*01dc*/ 	.word	0x00000800
        /*01e0*/ 	.word	0x000000ff
        /*01e4*/ 	.word	0x00000070
        /*01e8*/ 	.short	0x0100
        /*01ea*/ 	.byte	0x04
	.zero		1


	//   ....[14]....
        /*01ec*/ 	.word	0x00000810
        /*01f0*/ 	.word	0x000000ff
        /*01f4*/ 	.word	0x00000058
        /*01f8*/ 	.short	0x0100
        /*01fa*/ 	.byte	0x04
	.zero		1


	//   ....[15]....
        /*01fc*/ 	.word	0x00000820
        /*0200*/ 	.word	0x000000ff
        /*0204*/ 	.word	0x00000078
        /*0208*/ 	.short	0x0100
        /*020a*/ 	.byte	0x04
	.zero		1


	//   ....[16]....
        /*020c*/ 	.word	0x00000910
        /*0210*/ 	.word	0x000000ff
        /*0214*/ 	.word	0x00000080
        /*0218*/ 	.short	0x0100
        /*021a*/ 	.byte	0x06
	.zero		1


	//   ....[17]....
        /*021c*/ 	.word	0x00000920
        /*0220*/ 	.word	0x000000ff
        /*0224*/ 	.word	0x00000088
        /*0228*/ 	.short	0x0100
        /*022a*/ 	.byte	0x06
	.zero		1


	//   ....[18]....
        /*022c*/ 	.word	0x00000a60
        /*0230*/ 	.word	0x000000ff
        /*0234*/ 	.word	0x00000090
        /*0238*/ 	.short	0x0100
        /*023a*/ 	.byte	0x06
	.zero		1


	//   ....[19]....
        /*023c*/ 	.word	0x00000a70
        /*0240*/ 	.word	0x000000ff
        /*0244*/ 	.word	0x000000a0
        /*0248*/ 	.short	0x0100
        /*024a*/ 	.byte	0x06
	.zero		1


	//   ....[20]....
        /*024c*/ 	.word	0x00000a80
        /*0250*/ 	.word	0x000000ff
        /*0254*/ 	.word	0x00000098
        /*0258*/ 	.short	0x0100
        /*025a*/ 	.byte	0x06
	.zero		1


	//   ....[21]....
        /*025c*/ 	.word	0x00000a90
        /*0260*/ 	.word	0x000000ff
        /*0264*/ 	.word	0x000000a8
        /*0268*/ 	.short	0x0100
        /*026a*/ 	.byte	0x06
	.zero		1


	//   ....[22]....
        /*026c*/ 	.word	0x00000bc0
        /*0270*/ 	.word	0x000000ff
        /*0274*/ 	.word	0x000000b0
        /*0278*/ 	.short	0x0100
        /*027a*/ 	.byte	0x04
	.zero		1


	//   ....[23]....
        /*027c*/ 	.word	0x00000bd0
        /*0280*/ 	.word	0x000000ff
        /*0284*/ 	.word	0x000000d0
        /*0288*/ 	.short	0x0100
        /*028a*/ 	.byte	0x04
	.zero		1


	//   ....[24]....
        /*028c*/ 	.word	0x00000be0
        /*0290*/ 	.word	0x000000ff
        /*0294*/ 	.word	0x000000b8
        /*0298*/ 	.short	0x0100
        /*029a*/ 	.byte	0x04
	.zero		1


	//   ....[25]....
        /*029c*/ 	.word	0x00000bf0
        /*02a0*/ 	.word	0x000000ff
        /*02a4*/ 	.word	0x000000d8
        /*02a8*/ 	.short	0x0100
        /*02aa*/ 	.byte	0x04
	.zero		1


	//   ....[26]....
        /*02ac*/ 	.word	0x00000c00
        /*02b0*/ 	.word	0x000000ff
        /*02b4*/ 	.word	0x000000c0
        /*02b8*/ 	.short	0x0100
        /*02ba*/ 	.byte	0x04
	.zero		1


	//   ....[27]....
        /*02bc*/ 	.word	0x00000c10
        /*02c0*/ 	.word	0x000000ff
        /*02c4*/ 	.word	0x000000e0
        /*02c8*/ 	.short	0x0100
        /*02ca*/ 	.byte	0x04
	.zero		1


	//   ....[28]....
        /*02cc*/ 	.word	0x00000c20
        /*02d0*/ 	.word	0x000000ff
        /*02d4*/ 	.word	0x000000c8
        /*02d8*/ 	.short	0x0100
        /*02da*/ 	.byte	0x04
	.zero		1


	//   ....[29]....
        /*02dc*/ 	.word	0x00000c30
        /*02e0*/ 	.word	0x000000ff
        /*02e4*/ 	.word	0x000000e8
        /*02e8*/ 	.short	0x0100
        /*02ea*/ 	.byte	0x04
	.zero		1


	//   ....[30]....
        /*02ec*/ 	.word	0x00000d20
        /*02f0*/ 	.word	0x000000ff
        /*02f4*/ 	.word	0x000000f0
        /*02f8*/ 	.short	0x0100
        /*02fa*/ 	.byte	0x04
	.zero		1


	//   ....[31]....
        /*02fc*/ 	.word	0x00000d30
        /*0300*/ 	.word	0x000000ff
        /*0304*/ 	.word	0x00000100
        /*0308*/ 	.short	0x0100
        /*030a*/ 	.byte	0x04
	.zero		1


	//   ....[32]....
        /*030c*/ 	.word	0x00000d40
        /*0310*/ 	.word	0x000000ff
        /*0314*/ 	.word	0x000000f8
        /*0318*/ 	.short	0x0100
        /*031a*/ 	.byte	0x04
	.zero		1


	//   ....[33]....
        /*031c*/ 	.word	0x00000d50
        /*0320*/ 	.word	0x000000ff
        /*0324*/ 	.word	0x00000108
        /*0328*/ 	.short	0x0100
        /*032a*/ 	.byte	0x04
	.zero		1


	//   ....[34]....
        /*032c*/ 	.word	0x00001900
        /*0330*/ 	.word	0x00000000
        /*0334*/ 	.word	0x00000100
        /*0338*/ 	.short	0x010a
        /*033a*/ 	.byte	0xff
	.zero		1


	//   ....[35]....
        /*033c*/ 	.word	0x00001930
        /*0340*/ 	.word	0x00000000
        /*0344*/ 	.word	0x000000f0
        /*0348*/ 	.short	0x0101
        /*034a*/ 	.byte	0xff
	.zero		1


	//   ....[36]....
        /*034c*/ 	.word	0x00001a00
        /*0350*/ 	.word	0x000000ff
        /*0354*/ 	.word	0x00000020
        /*0358*/ 	.short	0x010a
        /*035a*/ 	.byte	0x04
	.zero		1


	//   ....[37]....
        /*035c*/ 	.word	0x00001a80
        /*0360*/ 	.word	0x000000ff
        /*0364*/ 	.word	0x00000020
        /*0368*/ 	.short	0x010a
        /*036a*/ 	.byte	0x21
	.zero		1


	//   ....[38]....
        /*036c*/ 	.word	0x00001c10
        /*0370*/ 	.word	0x000000ff
        /*0374*/ 	.word	0x00000020
        /*0378*/ 	.short	0x010a
        /*037a*/ 	.byte	0x05
	.zero		1


	//   ....[39]....
        /*037c*/ 	.word	0x00001e00
        /*0380*/ 	.word	0x000000ff
        /*0384*/ 	.word	0x00000088
        /*0388*/ 	.short	0x0101
        /*038a*/ 	.byte	0x0d
	.zero		1


	//   ....[40]....
        /*038c*/ 	.word	0x00001e20
        /*0390*/ 	.word	0x000000ff
        /*0394*/ 	.word	0x00000020
        /*0398*/ 	.short	0x010a
        /*039a*/ 	.byte	0x04
	.zero		1


	//   ....[41]....
        /*039c*/ 	.word	0x00001ea0
        /*03a0*/ 	.word	0x000000ff
        /*03a4*/ 	.word	0x00000020
        /*03a8*/ 	.short	0x010a
        /*03aa*/ 	.byte	0x21
	.zero		1


	//   ....[42]....
        /*03ac*/ 	.word	0x00002030
        /*03b0*/ 	.word	0x000000ff
        /*03b4*/ 	.word	0x00000020
        /*03b8*/ 	.short	0x010a
        /*03ba*/ 	.byte	0x05
	.zero		1


	//   ....[43]....
        /*03bc*/ 	.word	0x00002230
        /*03c0*/ 	.word	0x00000003
        /*03c4*/ 	.word	0x00000090
        /*03c8*/ 	.short	0x010a
        /*03ca*/ 	.byte	0xff
	.zero		1


	//   ....[44]....
        /*03cc*/ 	.word	0x00002380
        /*03d0*/ 	.word	0x00000000
        /*03d4*/ 	.word	0x00000000
        /*03d8*/ 	.short	0x0101
        /*03da*/ 	.byte	0xff
	.zero		1


	//   ....[45]....
        /*03dc*/ 	.word	0x00002930
        /*03e0*/ 	.word	0x000000ff
        /*03e4*/ 	.word	0x00000000
        /*03e8*/ 	.short	0x010a
        /*03ea*/ 	.byte	0x04
	.zero		1


	//   ....[46]....
        /*03ec*/ 	.word	0x000029c0
        /*03f0*/ 	.word	0x000000ff
        /*03f4*/ 	.word	0x00000000
        /*03f8*/ 	.short	0x010a
        /*03fa*/ 	.byte	0x05
	.zero		1


	//   ....[47]....
        /*03fc*/ 	.word	0x00002a50
        /*0400*/ 	.word	0x000000ff
        /*0404*/ 	.word	0x00000000
        /*0408*/ 	.short	0x010a
        /*040a*/ 	.byte	0x05
	.zero		1


	//   ....[48]....
        /*040c*/ 	.word	0x00002af0
        /*0410*/ 	.word	0x00000000
        /*0414*/ 	.word	0x00000000
        /*0418*/ 	.short	0x010a
        /*041a*/ 	.byte	0xff
	.zero		1


	//   ....[49]....
        /*041c*/ 	.word	0x00002c10
        /*0420*/ 	.word	0x00000002
        /*0424*/ 	.word	0x000000f0
        /*0428*/ 	.short	0x010a
        /*042a*/ 	.byte	0xff
	.zero		1


	//   ....[50]....
        /*042c*/ 	.word	0x00002c80
        /*0430*/ 	.word	0x00000002
        /*0434*/ 	.word	0x00000000
        /*0438*/ 	.short	0x0101
        /*043a*/ 	.byte	0xff
	.zero		1


	//   ....[51]....
        /*043c*/ 	.word	0x00002ca0
        /*0440*/ 	.word	0x000000ff
        /*0444*/ 	.word	0x000000a0
        /*0448*/ 	.short	0x010a
        /*044a*/ 	.byte	0x04
	.zero		1


	//   ....[52]....
        /*044c*/ 	.word	0x00002dc0
        /*0450*/ 	.word	0x00000002
        /*0454*/ 	.word	0x00000090
        /*0458*/ 	.short	0x010a
        /*045a*/ 	.byte	0xff
	.zero		1


	//   ....[53]....
        /*045c*/ 	.word	0x00002ec0
        /*0460*/ 	.word	0x00000002
        /*0464*/ 	.word	0x00000000
        /*0468*/ 	.short	0x0101
        /*046a*/ 	.byte	0xff
	.zero		1


	//   ....[54]....
        /*046c*/ 	.word	0x00002f50
        /*0470*/ 	.word	0x000000ff
        /*0474*/ 	.word	0x000000a0
        /*0478*/ 	.short	0x0106
        /*047a*/ 	.byte	0x04
	.zero		1


	//   ....[55]....
        /*047c*/ 	.word	0x00002f70
        /*0480*/ 	.word	0x000000ff
        /*0484*/ 	.word	0x000000a0
        /*0488*/ 	.short	0x010a
        /*048a*/ 	.byte	0x04
	.zero		1


	//   ....[56]....
        /*048c*/ 	.word	0x00003000
        /*0490*/ 	.word	0x000000ff
        /*0494*/ 	.word	0x000000a0
        /*0498*/ 	.short	0x0106
        /*049a*/ 	.byte	0x07
	.zero		1


	//   ....[57]....
        /*049c*/ 	.word	0x00003040
        /*04a0*/ 	.word	0x00000000
        /*04a4*/ 	.word	0x000000a0
        /*04a8*/ 	.short	0x010a
        /*04aa*/ 	.byte	0xff
	.zero		1


	//   ....[58]....
        /*04ac*/ 	.word	0x00003610
        /*04b0*/ 	.word	0x00000000
        /*04b4*/ 	.word	0x00000090
        /*04b8*/ 	.short	0x010a
        /*04ba*/ 	.byte	0xff
	.zero		1


	//   ....[59]....
        /*04bc*/ 	.word	0x00003720
        /*04c0*/ 	.word	0x00000003
        /*04c4*/ 	.word	0x00000000
        /*04c8*/ 	.short	0x0101
        /*04ca*/ 	.byte	0xff
	.zero		1


	//   ....[60]....
        /*04cc*/ 	.word	0x00003730
        /*04d0*/ 	.word	0x000000ff
        /*04d4*/ 	.word	0x00000000
        /*04d8*/ 	.short	0x010a
        /*04da*/ 	.byte	0x04
	.zero		1


	//   ....[61]....
        /*04dc*/ 	.word	0x00003750
        /*04e0*/ 	.word	0x000000ff
        /*04e4*/ 	.word	0x000000d0
        /*04e8*/ 	.short	0x010a
        /*04ea*/ 	.byte	0x2d
	.zero		1


	//   ....[62]....
        /*04ec*/ 	.word	0x00003820
        /*04f0*/ 	.word	0x000000ff
        /*04f4*/ 	.word	0x00000000
        /*04f8*/ 	.short	0x010a
        /*04fa*/ 	.byte	0x07
	.zero		1


	//   ....[63]....
        /*04fc*/ 	.word	0x00003960
        /*0500*/ 	.word	0x000000ff
        /*0504*/ 	.word	0x00000000
        /*0508*/ 	.short	0x010a
        /*050a*/ 	.byte	0x04
	.zero		1


	//   ....[64]....
        /*050c*/ 	.word	0x00003d30
        /*0510*/ 	.word	0x000000ff
        /*0514*/ 	.word	0x00000000
        /*0518*/ 	.short	0x010a
        /*051a*/ 	.byte	0x04
	.zero		1


	//   ....[65]....
        /*051c*/ 	.word	0x00003dc0
        /*0520*/ 	.word	0x000000ff
        /*0524*/ 	.word	0x00000000
        /*0528*/ 	.short	0x010a
        /*052a*/ 	.byte	0x05
	.zero		1


	//   ....[66]....
        /*052c*/ 	.word	0x00003e50
        /*0530*/ 	.word	0x000000ff
        /*0534*/ 	.word	0x00000000
        /*0538*/ 	.short	0x010a
        /*053a*/ 	.byte	0x05
	.zero		1


	//   ....[67]....
        /*053c*/ 	.word	0x00003ee0
        /*0540*/ 	.word	0x000000ff
        /*0544*/ 	.word	0x00000000
        /*0548*/ 	.short	0x010a
        /*054a*/ 	.byte	0x04
	.zero		1


	//   ....[68]....
        /*054c*/ 	.word	0x000043b0
        /*0550*/ 	.word	0x0000000c
        /*0554*/ 	.word	0x00000090
        /*0558*/ 	.short	0x010a
        /*055a*/ 	.byte	0xff
	.zero		1


	//   ....[69]....
        /*055c*/ 	.word	0x00004520
        /*0560*/ 	.word	0x00000000
        /*0564*/ 	.word	0x00000000
        /*0568*/ 	.short	0x0101
        /*056a*/ 	.byte	0xff
	.zero		1


	//   ....[70]....
        /*056c*/ 	.word	0x000049b0
        /*0570*/ 	.word	0x000000ff
        /*0574*/ 	.word	0x00000088
        /*0578*/ 	.short	0x010a
        /*057a*/ 	.byte	0x15
	.zero		1


	//   ....[71]....
        /*057c*/ 	.word	0x00004b30
        /*0580*/ 	.word	0x000000ff
        /*0584*/ 	.word	0x00000060
        /*0588*/ 	.short	0x010a
        /*058a*/ 	.byte	0x15
	.zero		1


	//   ....[72]....
        /*058c*/ 	.word	0x00004cb0
        /*0590*/ 	.word	0x000000ff
        /*0594*/ 	.word	0x00000040
        /*0598*/ 	.short	0x010b
        /*059a*/ 	.byte	0x15
	.zero		1


	//   ....[73]....
        /*059c*/ 	.word	0x00004cc0
        /*05a0*/ 	.word	0x000000ff
        /*05a4*/ 	.word	0x00000000
        /*05a8*/ 	.short	0x0101
        /*05aa*/ 	.byte	0x06
	.zero		1


	//   ....[74]....
        /*05ac*/ 	.word	0x00004cd0
        /*05b0*/ 	.word	0x000000ff
        /*05b4*/ 	.word	0x00000068
        /*05b8*/ 	.short	0x010a
        /*05ba*/ 	.byte	0x15
	.zero		1


	//   ....[75]....
        /*05bc*/ 	.word	0x00004e30
        /*05c0*/ 	.word	0x000000ff
        /*05c4*/ 	.word	0x00000048
        /*05c8*/ 	.short	0x010b
        /*05ca*/ 	.byte	0x15
	.zero		1


	//   ....[76]....
        /*05cc*/ 	.word	0x00004e40
        /*05d0*/ 	.word	0x000000ff
        /*05d4*/ 	.word	0x00000000
        /*05d8*/ 	.short	0x0101
        /*05da*/ 	.byte	0x06
	.zero		1


	//   ....[77]....
        /*05dc*/ 	.word	0x00004e50
        /*05e0*/ 	.word	0x000000ff
        /*05e4*/ 	.word	0x00000070
        /*05e8*/ 	.short	0x010a
        /*05ea*/ 	.byte	0x15
	.zero		1


	//   ....[78]....
        /*05ec*/ 	.word	0x00004fa0
        /*05f0*/ 	.word	0x000000ff
        /*05f4*/ 	.word	0x00000050
        /*05f8*/ 	.short	0x010b
        /*05fa*/ 	.byte	0x15
	.zero		1


	//   ....[79]....
        /*05fc*/ 	.word	0x00004fb0
        /*0600*/ 	.word	0x000000ff
        /*0604*/ 	.word	0x00000000
        /*0608*/ 	.short	0x0101
        /*060a*/ 	.byte	0x06
	.zero		1


	//   ....[80]....
        /*060c*/ 	.word	0x00004fc0
        /*0610*/ 	.word	0x000000ff
        /*0614*/ 	.word	0x00000078
        /*0618*/ 	.short	0x010a
        /*061a*/ 	.byte	0x15
	.zero		1


	//   ....[81]....
        /*061c*/ 	.word	0x000051b0
        /*0620*/ 	.word	0x000000ff
        /*0624*/ 	.word	0x00000058
        /*0628*/ 	.short	0x010b
        /*062a*/ 	.byte	0x15
	.zero		1


	//   ....[82]....
        /*062c*/ 	.word	0x000051c0
        /*0630*/ 	.word	0x000000ff
        /*0634*/ 	.word	0x00000000
        /*0638*/ 	.short	0x0101
        /*063a*/ 	.byte	0x25
	.zero		1


	//   ....[83]....
        /*063c*/ 	.word	0x000051f0
        /*0640*/ 	.word	0x000000ff
        /*0644*/ 	.word	0x00000060
        /*0648*/ 	.short	0x010a
        /*064a*/ 	.byte	0x15
	.zero		1


	//   ....[84]....
        /*064c*/ 	.word	0x00005210
        /*0650*/ 	.word	0x000000ff
        /*0654*/ 	.word	0x00000068
        /*0658*/ 	.short	0x010a
        /*065a*/ 	.byte	0x15
	.zero		1


	//   ....[85]....
        /*065c*/ 	.word	0x00005230
        /*0660*/ 	.word	0x000000ff
        /*0664*/ 	.word	0x00000070
        /*0668*/ 	.short	0x010a
        /*066a*/ 	.byte	0x15
	.zero		1


	//   ....[86]....
        /*066c*/ 	.word	0x00005270
        /*0670*/ 	.word	0x00000000
        /*0674*/ 	.word	0x00000078
        /*0678*/ 	.short	0x010a
        /*067a*/ 	.byte	0xff
	.zero		1


	//   ....[87]....
        /*067c*/ 	.word	0x00005590
        /*0680*/ 	.word	0x00000003
        /*0684*/ 	.word	0x00000090
        /*0688*/ 	.short	0x010a
        /*068a*/ 	.byte	0xff
	.zero		1


	//   ....[88]....
        /*068c*/ 	.word	0x00005710
        /*0690*/ 	.word	0x00000000
        /*0694*/ 	.word	0x00000000
        /*0698*/ 	.short	0x0101
        /*069a*/ 	.byte	0xff
	.zero		1


	//   ....[89]....
        /*069c*/ 	.word	0x00006280
        /*06a0*/ 	.word	0x000000ff
        /*06a4*/ 	.word	0x00000040
        /*06a8*/ 	.short	0x010a
        /*06aa*/ 	.byte	0x2c
	.zero		1


	//   ....[90]....
        /*06ac*/ 	.word	0x000062c0
        /*06b0*/ 	.word	0x00000046
        /*06b4*/ 	.word	0x000000b0
        /*06b8*/ 	.short	0x010a
        /*06ba*/ 	.byte	0xff
	.zero		1


	//   ....[91]....
        /*06bc*/ 	.word	0x000063b0
        /*06c0*/ 	.word	0x000000ff
        /*06c4*/ 	.word	0x00000040
        /*06c8*/ 	.short	0x010a
        /*06ca*/ 	.byte	0x2c
	.zero		1


	//   ....[92]....
        /*06cc*/ 	.word	0x000064a0
        /*06d0*/ 	.word	0x00000046
        /*06d4*/ 	.word	0x000000b0
        /*06d8*/ 	.short	0x010a
        /*06da*/ 	.byte	0xff
	.zero		1


	//   ....[93]....
        /*06dc*/ 	.word	0x00006a70
        /*06e0*/ 	.word	0x00000000
        /*06e4*/ 	.word	0x00000000
        /*06e8*/ 	.short	0x0101
        /*06ea*/ 	.byte	0xff
	.zero		1


	//   ....[94]....
        /*06ec*/ 	.word	0x00006a80
        /*06f0*/ 	.word	0x00000002
        /*06f4*/ 	.word	0x00000040
        /*06f8*/ 	.short	0x010a
        /*06fa*/ 	.byte	0xff
	.zero		1


	//   ....[95]....
        /*06fc*/ 	.word	0x00006b60
        /*0700*/ 	.word	0x00000002
        /*0704*/ 	.word	0x00000040
        /*0708*/ 	.short	0x010a
        /*070a*/ 	.byte	0xff
	.zero		1


	//   ....[96]....
        /*070c*/ 	.word	0x000071d0
        /*0710*/ 	.word	0x00000010
        /*0714*/ 	.word	0x00000000
        /*0718*/ 	.short	0x0101
        /*071a*/ 	.byte	0xff
	.zero		1


	//   ....[97]....
        /*071c*/ 	.word	0x000071f0
        /*0720*/ 	.word	0x00000000
        /*0724*/ 	.word	0x00000040
        /*0728*/ 	.short	0x010a
        /*072a*/ 	.byte	0xff
	.zero		1


	//   ....[98]....
        /*072c*/ 	.word	0x000072c0
        /*0730*/ 	.word	0x00000000
        /*0734*/ 	.word	0x00000040
        /*0738*/ 	.short	0x010a
        /*073a*/ 	.byte	0xff
	.zero		1


	//   ....[99]....
        /*073c*/ 	.word	0x00007930
        /*0740*/ 	.word	0x00000010
        /*0744*/ 	.word	0x00000000
        /*0748*/ 	.short	0x0101
        /*074a*/ 	.byte	0xff
	.zero		1


	//   ....[100]....
        /*074c*/ 	.word	0x00007950
        /*0750*/ 	.word	0x00000000
        /*0754*/ 	.word	0x00000040
        /*0758*/ 	.short	0x010a
        /*075a*/ 	.byte	0xff
	.zero		1


	//   ....[101]....
        /*075c*/ 	.word	0x00007a20
        /*0760*/ 	.word	0x00000000
        /*0764*/ 	.word	0x00000040
        /*0768*/ 	.short	0x010a
        /*076a*/ 	.byte	0xff
	.zero		1


	//   ....[102]....
        /*076c*/ 	.word	0x00007cf0
        /*0770*/ 	.word	0x000000ff
        /*0774*/ 	.word	0x00000000
        /*0778*/ 	.short	0x0101
        /*077a*/ 	.byte	0x04
	.zero		1


	//   ....[103]....
        /*077c*/ 	.word	0x00008110
        /*0780*/ 	.word	0x00000000
        /*0784*/ 	.word	0x00000000
        /*0788*/ 	.short	0x0101
        /*078a*/ 	.byte	0xff
	.zero		1


	//   ....[104]....
        /*078c*/ 	.word	0x000083a0
        /*0790*/ 	.word	0x000000ff
        /*0794*/ 	.word	0x00000000
        /*0798*/ 	.short	0x0101
        /*079a*/ 	.byte	0x04
	.zero		1


	//   ....[105]....
        /*079c*/ 	.word	0x000083c0
        /*07a0*/ 	.word	0x00000000
        /*07a4*/ 	.word	0x00000100
        /*07a8*/ 	.short	0x010a
        /*07aa*/ 	.byte	0xff
	.zero		1


	//   ....[106]....
        /*07ac*/ 	.word	0x00008420
        /*07b0*/ 	.word	0x00000000
        /*07b4*/ 	.word	0x00000020
        /*07b8*/ 	.short	0x010a
        /*07ba*/ 	.byte	0xff
	.zero		1


	//   ....[107]....
        /*07bc*/ 	.word	0x00008480
        /*07c0*/ 	.word	0x00000000
        /*07c4*/ 	.word	0x00000020
        /*07c8*/ 	.short	0x010a
        /*07ca*/ 	.byte	0xff
	.zero		1


	//   ....[108]....
        /*07cc*/ 	.word	0x000084d0
        /*07d0*/ 	.word	0x00000003
        /*07d4*/ 	.word	0x00000090
        /*07d8*/ 	.short	0x010a
        /*07da*/ 	.byte	0xff
	.zero		1


	//   ....[109]....
        /*07dc*/ 	.word	0x00008530
        /*07e0*/ 	.word	0x00000000
        /*07e4*/ 	.word	0x00000000
        /*07e8*/ 	.short	0x010a
        /*07ea*/ 	.byte	0xff
	.zero		1


	//   ....[110]....
        /*07ec*/ 	.word	0x00008590
        /*07f0*/ 	.word	0x00000000
        /*07f4*/ 	.word	0x00000000
        /*07f8*/ 	.short	0x010a
        /*07fa*/ 	.byte	0xff
	.zero		1


	//   ....[111]....
        /*07fc*/ 	.word	0x000085f0
        /*0800*/ 	.word	0x00000000
        /*0804*/ 	.word	0x00000000
        /*0808*/ 	.short	0x010a
        /*080a*/ 	.byte	0xff
	.zero		1


	//   ....[112]....
        /*080c*/ 	.word	0x00008640
        /*0810*/ 	.word	0x00000002
        /*0814*/ 	.word	0x000000f0
        /*0818*/ 	.short	0x010a
        /*081a*/ 	.byte	0xff
	.zero		1


	//   ....[113]....
        /*081c*/ 	.word	0x000086a0
        /*0820*/ 	.word	0x00000002
        /*0824*/ 	.word	0x000000a0
        /*0828*/ 	.short	0x010a
        /*082a*/ 	.byte	0xff
	.zero		1


	//   ....[114]....
        /*082c*/ 	.word	0x000086f0
        /*0830*/ 	.word	0x00000002
        /*0834*/ 	.word	0x00000090
        /*0838*/ 	.short	0x010a
        /*083a*/ 	.byte	0xff
	.zero		1


	//   ....[115]....
        /*083c*/ 	.word	0x00008750
        /*0840*/ 	.word	0x00000000
        /*0844*/ 	.word	0x000000a0
        /*0848*/ 	.short	0x010a
        /*084a*/ 	.byte	0xff
	.zero		1


	//   ....[116]....
        /*084c*/ 	.word	0x000087a0
        /*0850*/ 	.word	0x00000000
        /*0854*/ 	.word	0x00000090
        /*0858*/ 	.short	0x010a
        /*085a*/ 	.byte	0xff
	.zero		1


	//   ....[117]....
        /*085c*/ 	.word	0x00008800
        /*0860*/ 	.word	0x00000002
        /*0864*/ 	.word	0x000000d0
        /*0868*/ 	.short	0x010a
        /*086a*/ 	.byte	0xff
	.zero		1


	//   ....[118]....
        /*086c*/ 	.word	0x00008860
        /*0870*/ 	.word	0x00000000
        /*0874*/ 	.word	0x00000000
        /*0878*/ 	.short	0x010a
        /*087a*/ 	.byte	0xff
	.zero		1


	//   ....[119]....
        /*087c*/ 	.word	0x000088c0
        /*0880*/ 	.word	0x00000000
        /*0884*/ 	.word	0x00000000
        /*0888*/ 	.short	0x010a
        /*088a*/ 	.byte	0xff
	.zero		1


	//   ....[120]....
        /*088c*/ 	.word	0x00008920
        /*0890*/ 	.word	0x00000000
        /*0894*/ 	.word	0x00000000
        /*0898*/ 	.short	0x010a
        /*089a*/ 	.byte	0xff
	.zero		1


	//   ....[121]....
        /*089c*/ 	.word	0x00008980
        /*08a0*/ 	.word	0x00000000
        /*08a4*/ 	.word	0x00000000
        /*08a8*/ 	.short	0x010a
        /*08aa*/ 	.byte	0xff
	.zero		1


	//   ....[122]....
        /*08ac*/ 	.word	0x000089e0
        /*08b0*/ 	.word	0x00000000
        /*08b4*/ 	.word	0x00000000
        /*08b8*/ 	.short	0x010a
        /*08ba*/ 	.byte	0xff
	.zero		1


	//   ....[123]....
        /*08bc*/ 	.word	0x00008a30
        /*08c0*/ 	.word	0x0000000c
        /*08c4*/ 	.word	0x00000090
        /*08c8*/ 	.short	0x010a
        /*08ca*/ 	.byte	0xff
	.zero		1


	//   ....[124]....
        /*08cc*/ 	.word	0x00008a90
        /*08d0*/ 	.word	0x00000000
        /*08d4*/ 	.word	0x00000088
        /*08d8*/ 	.short	0x010a
        /*08da*/ 	.byte	0xff
	.zero		1


	//   ....[125]....
        /*08dc*/ 	.word	0x00008af0
        /*08e0*/ 	.word	0x00000000
        /*08e4*/ 	.word	0x00000060
        /*08e8*/ 	.short	0x010a
        /*08ea*/ 	.byte	0xff
	.zero		1


	//   ....[126]....
        /*08ec*/ 	.word	0x00008b50
        /*08f0*/ 	.word	0x00000000
        /*08f4*/ 	.word	0x00000068
        /*08f8*/ 	.short	0x010a
        /*08fa*/ 	.byte	0xff
	.zero		1


	//   ....[127]....
        /*08fc*/ 	.word	0x00008bb0
        /*0900*/ 	.word	0x00000000
        /*0904*/ 	.word	0x00000070
        /*0908*/ 	.short	0x010a
        /*090a*/ 	.byte	0xff
	.zero		1


	//   ....[128]....
        /*090c*/ 	.word	0x00008c10
        /*0910*/ 	.word	0x00000000
        /*0914*/ 	.word	0x00000078
        /*0918*/ 	.short	0x010a
        /*091a*/ 	.byte	0xff
	.zero		1


	//   ....[129]....
        /*091c*/ 	.word	0x00008c70
        /*0920*/ 	.word	0x00000000
        /*0924*/ 	.word	0x00000060
        /*0928*/ 	.short	0x010a
        /*092a*/ 	.byte	0xff
	.zero		1


	//   ....[130]....
        /*092c*/ 	.word	0x00008cd0
        /*0930*/ 	.word	0x00000000
        /*0934*/ 	.word	0x00000068
        /*0938*/ 	.short	0x010a
        /*093a*/ 	.byte	0xff
	.zero		1


	//   ....[131]....
        /*093c*/ 	.word	0x00008d30
        /*0940*/ 	.word	0x00000000
        /*0944*/ 	.word	0x00000070
        /*0948*/ 	.short	0x010a
        /*094a*/ 	.byte	0xff
	.zero		1


	//   ....[132]....
        /*094c*/ 	.word	0x00008d80
        /*0950*/ 	.word	0x00000003
        /*0954*/ 	.word	0x00000090
        /*0958*/ 	.short	0x010a
        /*095a*/ 	.byte	0xff
	.zero		1


	//   ....[133]....
        /*095c*/ 	.word	0x00008de0
        /*0960*/ 	.word	0x00000002
        /*0964*/ 	.word	0x00000040
        /*0968*/ 	.short	0x010a
        /*096a*/ 	.byte	0xff
	.zero		1


	//   ....[134]....
        /*096c*/ 	.word	0x00008e30
        /*0970*/ 	.word	0x00000046
        /*0974*/ 	.word	0x000000b0
        /*0978*/ 	.short	0x010a
        /*097a*/ 	.byte	0xff
	.zero		1


	//   ....[135]....
        /*097c*/ 	.word	0x00008e80
        /*0980*/ 	.word	0x00000002
        /*0984*/ 	.word	0x00000040
        /*0988*/ 	.short	0x010a
        /*098a*/ 	.byte	0xff
	.zero		1


	//   ....[136]....
        /*098c*/ 	.word	0x00008ed0
        /*0990*/ 	.word	0x00000000
        /*0994*/ 	.word	0x00000040
        /*0998*/ 	.short	0x010a
        /*099a*/ 	.byte	0xff
	.zero		1


	//   ....[137]....
        /*099c*/ 	.word	0x00008f20
        /*09a0*/ 	.word	0x00000000
        /*09a4*/ 	.word	0x00000040
        /*09a8*/ 	.short	0x010a
        /*09aa*/ 	.byte	0xff
	.zero		1


	//----- nvinfo : EIATTR_NUM_MBARRIERS
	.align		4
.L_47:
        /*09ac*/ 	.byte	0x03, 0x38
        /*09ae*/ 	.short	0x0022


	//----- nvinfo : EIATTR_EXIT_INSTR_OFFSETS
	.align		4
        /*09b0*/ 	.byte	0x04, 0x1c
        /*09b2*/ 	.short	(.L_49 - .L_48)


	//   ....[0]....
.L_48:
        /*09b4*/ 	.word	0x00002b20


	//   ....[1]....
        /*09b8*/ 	.word	0x00003010


	//   ....[2]....
        /*09bc*/ 	.word	0x00003070


	//   ....[3]....
        /*09c0*/ 	.word	0x00004140


	//   ....[4]....
        /*09c4*/ 	.word	0x000052a0


	//   ....[5]....
        /*09c8*/ 	.word	0x000052e0


	//   ....[6]....
        /*09cc*/ 	.word	0x00008290


	//   ....[7]....
        /*09d0*/ 	.word	0x00008310


	//   ....[8]....
        /*09d4*/ 	.word	0x00008340


	//   ....[9]....
        /*09d8*/ 	.word	0x000083b0


	//----- nvinfo : EIATTR_MAX_THREADS
	.align		4
.L_49:
        /*09dc*/ 	.byte	0x04, 0x05
        /*09de*/ 	.short	(.L_51 - .L_50)
.L_50:
        /*09e0*/ 	.word	0x00000100
        /*09e4*/ 	.word	0x00000001
        /*09e8*/ 	.word	0x00000001


	//----- nvinfo : EIATTR_CRS_STACK_SIZE
	.align		4
.L_51:
        /*09ec*/ 	.byte	0x04, 0x1e
        /*09ee*/ 	.short	(.L_53 - .L_52)
.L_52:
        /*09f0*/ 	.word	0x00000000


	//----- nvinfo : EIATTR_CBANK_PARAM_SIZE
	.align		4
.L_53:
        /*09f4*/ 	.byte	0x03, 0x19
        /*09f6*/ 	.short	0x0800


	//----- nvinfo : EIATTR_PARAM_CBANK
	.align		4
        /*09f8*/ 	.byte	0x04, 0x0a
        /*09fa*/ 	.short	(.L_55 - .L_54)
	.align		4
.L_54:
        /*09fc*/ 	.word	index@(.nv.constant0._ZN7cutlass13device_kernelINS_4gemm6kernel13GemmUniversalIN4cute5tupleIJiiiiEEENS1_10collective13CollectiveMmaINS1_35MainloopSm100TmaUmmaWarpSpecializedILi4ELi2ELi4ENS5_IJNS4_1CILi1EEENSA_ILi4EEESB_EEEEENS5_IJNSA_ILi128EEENSA_ILi64EEESG_EEEfNS5_IJlSB_lEEEfSI_NS4_8TiledMMAINS4_8MMA_AtomIJNS4_17SM100_MMA_TF32_SSINS_10tfloat32_tESM_fLi128ELi64ELNS4_4UMMA5MajorE0ELSO_0ELNSN_7ScaleInE0ELSP_0EEEEEENS4_6LayoutINS5_IJSB_SB_SB_EEENS5_IJNSA_ILi0EEESU_SU_EEEEENS5_IJNS4_10UnderscoreESX_SX_EEEEENS4_23SM90_TMA_LOAD_MULTICASTENS4_14ComposedLayoutINS4_7SwizzleILi3ELi4ELi3EEENS4_18smem_ptr_flag_bitsILi32EEENSS_INS5_IJNSA_ILi8EEENSA_ILi32EEEEEENS5_IJS17_SB_EEEEEEEvNS4_8identityENS4_13SM90_TMA_LOADES1B_vS1C_EENS_8epilogue10collective18CollectiveEpilogueINS1F_23Sm100TmaWarpSpecializedILi4ELi2ELi16ELb1ELb0EEEJSH_NS5_IJNSS_ISF_SB_EENSS_INSA_ILi16EEESB_EEEEEfSI_fSI_NS1F_6fusion15FusionCallbacksIS1J_NS1O_17LinearCombinationIffffLNS_15FloatRoundStyleE2EEESH_S1N_JEEENS4_5SM1004TMEM4LOAD26SM100_TMEM_LOAD_32dp32b16xES1D_NS11_INS12_ILi2ELi4ELi3EEES15_NSS_INS5_IJS16_S1L_EEENS5_IJS1L_SB_EEEEEEENS4_39AutoVectorizingCopyWithAssumedAlignmentILi128EEENS4_14SM90_TMA_STOREES22_S24_S24_EEEvvEEEEvNT_6ParamsE)
        /*0a00*/ 	.short	0x0380
        /*0a02*/ 	.short	0x0800


	//----- nvinfo : EIATTR_SW_WAR
	.align		4
.L_55:
        /*0a04*/ 	.byte	0x04, 0x36
        /*0a06*/ 	.short	(.L_57 - .L_56)
.L_56:
        /*0a08*/ 	.word	0x00000008
.L_57:


//--------------------- .nv.callgraph             --------------------------
	.section	.nv.callgraph,"",@"SHT_CUDA_CALLGRAPH"
	.align	4
	.sectionentsize	8
	.align		4
        /*0000*/ 	.word	0x00000000
	.align		4
        /*0004*/ 	.word	0xffffffff
	.align		4
        /*0008*/ 	.word	index@(_ZN7cutlass13device_kernelINS_4gemm6kernel13GemmUniversalIN4cute5tupleIJiiiiEEENS1_10collective13CollectiveMmaINS1_35MainloopSm100TmaUmmaWarpSpecializedILi4ELi2ELi4ENS5_IJNS4_1CILi1EEENSA_ILi4EEESB_EEEEENS5_IJNSA_ILi128EEENSA_ILi64EEESG_EEEfNS5_IJlSB_lEEEfSI_NS4_8TiledMMAINS4_8MMA_AtomIJNS4_17SM100_MMA_TF32_SSINS_10tfloat32_tESM_fLi128ELi64ELNS4_4UMMA5MajorE0ELSO_0ELNSN_7ScaleInE0ELSP_0EEEEEENS4_6LayoutINS5_IJSB_SB_SB_EEENS5_IJNSA_ILi0EEESU_SU_EEEEENS5_IJNS4_10UnderscoreESX_SX_EEEEENS4_23SM90_TMA_LOAD_MULTICASTENS4_14ComposedLayoutINS4_7SwizzleILi3ELi4ELi3EEENS4_18smem_ptr_flag_bitsILi32EEENSS_INS5_IJNSA_ILi8EEENSA_ILi32EEEEEENS5_IJS17_SB_EEEEEEEvNS4_8identityENS4_13SM90_TMA_LOADES1B_vS1C_EENS_8epilogue10collective18CollectiveEpilogueINS1F_23Sm100TmaWarpSpecializedILi4ELi2ELi16ELb1ELb0EEEJSH_NS5_IJNSS_ISF_SB_EENSS_INSA_ILi16EEESB_EEEEEfSI_fSI_NS1F_6fusion15FusionCallbacksIS1J_NS1O_17LinearCombinationIffffLNS_15FloatRoundStyleE2EEESH_S1N_JEEENS4_5SM1004TMEM4LOAD26SM100_TMEM_LOAD_32dp32b16xES1D_NS11_INS12_ILi2ELi4ELi3EEES15_NSS_INS5_IJS16_S1L_EEENS5_IJS1L_SB_EEEEEEENS4_39AutoVectorizingCopyWithAssumedAlignmentILi128EEENS4_14SM90_TMA_STOREES22_S24_S24_EEEvvEEEEvNT_6ParamsE)
	.align		4
        /*000c*/ 	.word	index@(__assertfail)
	.align		4
        /*0010*/ 	.word	0x00000000
	.align		4
        /*0014*/ 	.word	0xfffffffe
	.align		4
        /*0018*/ 	.word	0x00000000
	.align		4
        /*001c*/ 	.word	0xfffffffd
	.align		4
        /*0020*/ 	.word	0x00000000
	.align		4
        /*0024*/ 	.word	0xfffffffc


//--------------------- .nv.constant4             --------------------------
	.section	.nv.constant4,"a",@progbits
	.align	8
	.align		8
.nv.constant4:
        /*0000*/ 	.dword	__assertfail
	.align		8
        /*0008*/ 	.dword	__unnamed_1
	.align		8
        /*0010*/ 	.dword	__unnamed_2
	.align		8
        /*0018*/ 	.dword	_ZN40_INTERNAL_7ed201ee_4_k_cu_43806829_273524cuda3std3__45__cpo5beginE
	.align		8
        /*0020*/ 	.dword	_ZN40_INTERNAL_7ed201ee_4_k_cu_43806829_273524cuda3std3__45__cpo3endE
	.align		8
        /*0028*/ 	.dword	_ZN40_INTERNAL_7ed201ee_4_k_cu_43806829_273524cuda3std3__45__cpo6cbeginE
	.align		8
        /*0030*/ 	.dword	_ZN40_INTERNAL_7ed201ee_4_k_cu_43806829_273524cuda3std3__45__cpo4cendE
	.align		8
        /*0038*/ 	.dword	_ZN40_INTERNAL_7ed201ee_4_k_cu_43806829_273524cuda3std3__442_GLOBAL__N__7ed201ee_4_k_cu_43806829_273526ignoreE
	.align		8
        /*0040*/ 	.dword	_ZN40_INTERNAL_7ed201ee_4_k_cu_43806829_273524cuda3std3__419piecewise_constructE
	.align		8
        /*0048*/ 	.dword	_ZN40_INTERNAL_7ed201ee_4_k_cu_43806829_273524cuda3std3__48in_placeE
	.align		8
        /*0050*/ 	.dword	_ZN40_INTERNAL_7ed201ee_4_k_cu_43806829_273524cuda3std6ranges3__45__cpo4swapE
	.align		8
        /*0058*/ 	.dword	_ZN40_INTERNAL_7ed201ee_4_k_cu_43806829_273524cuda3std6ranges3__45__cpo9iter_moveE
	.align		8
        /*0060*/ 	.dword	_ZN40_INTERNAL_7ed201ee_4_k_cu_43806829_273524cute7productE
	.align		8
        /*0068*/ 	.dword	_ZN40_INTERNAL_7ed201ee_4_k_cu_43806829_273524cute1_E
	.align		8
        /*0070*/ 	.dword	$str$25
	.align		8
        /*0078*/ 	.dword	$str$26
	.align		8
        /*0080*/ 	.dword	$str$27
	.align		8
        /*0088*/ 	.dword	$str$28


//--------------------- .text._ZN7cutlass13device_kernelINS_4gemm6kernel13GemmUniversalIN4cute5tupleIJiiiiEEENS1_10collective13CollectiveMmaINS1_35MainloopSm100TmaUmmaWarpSpecializedILi4ELi2ELi4ENS5_IJNS4_1CILi1EEENSA_ILi4EEESB_EEEEENS5_IJNSA_ILi128EEENSA_ILi64EEESG_EEEfNS5_IJlSB_lEEEfSI_NS4_8TiledMMAINS4_8MMA_AtomIJNS4_17SM100_MMA_TF32_SSINS_10tfloat32_tESM_fLi128ELi64ELNS4_4UMMA5MajorE0ELSO_0ELNSN_7ScaleInE0ELSP_0EEEEEENS4_6LayoutINS5_IJSB_SB_SB_EEENS5_IJNSA_ILi0EEESU_SU_EEEEENS5_IJNS4_10UnderscoreESX_SX_EEEEENS4_23SM90_TMA_LOAD_MULTICASTENS4_14ComposedLayoutINS4_7SwizzleILi3ELi4ELi3EEENS4_18smem_ptr_flag_bitsILi32EEENSS_INS5_IJNSA_ILi8EEENSA_ILi32EEEEEENS5_IJS17_SB_EEEEEEEvNS4_8identityENS4_13SM90_TMA_LOADES1B_vS1C_EENS_8epilogue10collective18CollectiveEpilogueINS1F_23Sm100TmaWarpSpecializedILi4ELi2ELi16ELb1ELb0EEEJSH_NS5_IJNSS_ISF_SB_EENSS_INSA_ILi16EEESB_EEEEEfSI_fSI_NS1F_6fusion15FusionCallbacksIS1J_NS1O_17LinearCombinationIffffLNS_15FloatRoundStyleE2EEESH_S1N_JEEENS4_5SM1004TMEM4LOAD26SM100_TMEM_LOAD_32dp32b16xES1D_NS11_INS12_ILi2ELi4ELi3EEES15_NSS_INS5_IJS16_S1L_EEENS5_IJS1L_SB_EEEEEEENS4_39AutoVectorizingCopyWithAssumedAlignmentILi128EEENS4_14SM90_TMA_STOREES22_S24_S24_EEEvvEEEEvNT_6ParamsE --------------------------
	.section	.text._ZN7cutlass13device_kernelINS_4gemm6kernel13GemmUniversalIN4cute5tupleIJiiiiEEENS1_10collective13CollectiveMmaINS1_35MainloopSm100TmaUmmaWarpSpecializedILi4ELi2ELi4ENS5_IJNS4_1CILi1EEENSA_ILi4EEESB_EEEEENS5_IJNSA_ILi128EEENSA_ILi64EEESG_EEEfNS5_IJlSB_lEEEfSI_NS4_8TiledMMAINS4_8MMA_AtomIJNS4_17SM100_MMA_TF32_SSINS_10tfloat32_tESM_fLi128ELi64ELNS4_4UMMA5MajorE0ELSO_0ELNSN_7ScaleInE0ELSP_0EEEEEENS4_6LayoutINS5_IJSB_SB_SB_EEENS5_IJNSA_ILi0EEESU_SU_EEEEENS5_IJNS4_10UnderscoreESX_SX_EEEEENS4_23SM90_TMA_LOAD_MULTICASTENS4_14ComposedLayoutINS4_7SwizzleILi3ELi4ELi3EEENS4_18smem_ptr_flag_bitsILi32EEENSS_INS5_IJNSA_ILi8EEENSA_ILi32EEEEEENS5_IJS17_SB_EEEEEEEvNS4_8identityENS4_13SM90_TMA_LOADES1B_vS1C_EENS_8epilogue10collective18CollectiveEpilogueINS1F_23Sm100TmaWarpSpecializedILi4ELi2ELi16ELb1ELb0EEEJSH_NS5_IJNSS_ISF_SB_EENSS_INSA_ILi16EEESB_EEEEEfSI_fSI_NS1F_6fusion15FusionCallbacksIS1J_NS1O_17LinearCombinationIffffLNS_15FloatRoundStyleE2EEESH_S1N_JEEENS4_5SM1004TMEM4LOAD26SM100_TMEM_LOAD_32dp32b16xES1D_NS11_INS12_ILi2ELi4ELi3EEES15_NSS_INS5_IJS16_S1L_EEENS5_IJS1L_SB_EEEEEEENS4_39AutoVectorizingCopyWithAssumedAlignmentILi128EEENS4_14SM90_TMA_STOREES22_S24_S24_EEEvvEEEEvNT_6ParamsE,"ax",@progbits
	.align	128
.text._ZN7cutlass13device_kernelINS_4gemm6kernel13GemmUniversalIN4cute5tupleIJiiiiEEENS1_10collective13CollectiveMmaINS1_35MainloopSm100TmaUmmaWarpSpecializedILi4ELi2ELi4ENS5_IJNS4_1CILi1EEENSA_ILi4EEESB_EEEEENS5_IJNSA_ILi128EEENSA_ILi64EEESG_EEEfNS5_IJlSB_lEEEfSI_NS4_8TiledMMAINS4_8MMA_AtomIJNS4_17SM100_MMA_TF32_SSINS_10tfloat32_tESM_fLi128ELi64ELNS4_4UMMA5MajorE0ELSO_0ELNSN_7ScaleInE0ELSP_0EEEEEENS4_6LayoutINS5_IJSB_SB_SB_EEENS5_IJNSA_ILi0EEESU_SU_EEEEENS5_IJNS4_10UnderscoreESX_SX_EEEEENS4_23SM90_TMA_LOAD_MULTICASTENS4_14ComposedLayoutINS4_7SwizzleILi3ELi4ELi3EEENS4_18smem_ptr_flag_bitsILi32EEENSS_INS5_IJNSA_ILi8EEENSA_ILi32EEEEEENS5_IJS17_SB_EEEEEEEvNS4_8identityENS4_13SM90_TMA_LOADES1B_vS1C_EENS_8epilogue10collective18CollectiveEpilogueINS1F_23Sm100TmaWarpSpecializedILi4ELi2ELi16ELb1ELb0EEEJSH_NS5_IJNSS_ISF_SB_EENSS_INSA_ILi16EEESB_EEEEEfSI_fSI_NS1F_6fusion15FusionCallbacksIS1J_NS1O_17LinearCombinationIffffLNS_15FloatRoundStyleE2EEESH_S1N_JEEENS4_5SM1004TMEM4LOAD26SM100_TMEM_LOAD_32dp32b16xES1D_NS11_INS12_ILi2ELi4ELi3EEES15_NSS_INS5_IJS16_S1L_EEENS5_IJS1L_SB_EEEEEEENS4_39AutoVectorizingCopyWithAssumedAlignmentILi128EEENS4_14SM90_TMA_STOREES22_S24_S24_EEEvvEEEEvNT_6ParamsE:
        .type           _ZN7cutlass13device_kernelINS_4gemm6kernel13GemmUniversalIN4cute5tupleIJiiiiEEENS1_10collective13CollectiveMmaINS1_35MainloopSm100TmaUmmaWarpSpecializedILi4ELi2ELi4ENS5_IJNS4_1CILi1EEENSA_ILi4EEESB_EEEEENS5_IJNSA_ILi128EEENSA_ILi64EEESG_EEEfNS5_IJlSB_lEEEfSI_NS4_8TiledMMAINS4_8MMA_AtomIJNS4_17SM100_MMA_TF32_SSINS_10tfloat32_tESM_fLi128ELi64ELNS4_4UMMA5MajorE0ELSO_0ELNSN_7ScaleInE0ELSP_0EEEEEENS4_6LayoutINS5_IJSB_SB_SB_EEENS5_IJNSA_ILi0EEESU_SU_EEEEENS5_IJNS4_10UnderscoreESX_SX_EEEEENS4_23SM90_TMA_LOAD_MULTICASTENS4_14ComposedLayoutINS4_7SwizzleILi3ELi4ELi3EEENS4_18smem_ptr_flag_bitsILi32EEENSS_INS5_IJNSA_ILi8EEENSA_ILi32EEEEEENS5_IJS17_SB_EEEEEEEvNS4_8identityENS4_13SM90_TMA_LOADES1B_vS1C_EENS_8epilogue10collective18CollectiveEpilogueINS1F_23Sm100TmaWarpSpecializedILi4ELi2ELi16ELb1ELb0EEEJSH_NS5_IJNSS_ISF_SB_EENSS_INSA_ILi16EEESB_EEEEEfSI_fSI_NS1F_6fusion15FusionCallbacksIS1J_NS1O_17LinearCombinationIffffLNS_15FloatRoundStyleE2EEESH_S1N_JEEENS4_5SM1004TMEM4LOAD26SM100_TMEM_LOAD_32dp32b16xES1D_NS11_INS12_ILi2ELi4ELi3EEES15_NSS_INS5_IJS16_S1L_EEENS5_IJS1L_SB_EEEEEEENS4_39AutoVectorizingCopyWithAssumedAlignmentILi128EEENS4_14SM90_TMA_STOREES22_S24_S24_EEEvvEEEEvNT_6ParamsE,@function
        .size           _ZN7cutlass13device_kernelINS_4gemm6kernel13GemmUniversalIN4cute5tupleIJiiiiEEENS1_10collective13CollectiveMmaINS1_35MainloopSm100TmaUmmaWarpSpecializedILi4ELi2ELi4ENS5_IJNS4_1CILi1EEENSA_ILi4EEESB_EEEEENS5_IJNSA_ILi128EEENSA_ILi64EEESG_EEEfNS5_IJlSB_lEEEfSI_NS4_8TiledMMAINS4_8MMA_AtomIJNS4_17SM100_MMA_TF32_SSINS_10tfloat32_tESM_fLi128ELi64ELNS4_4UMMA5MajorE0ELSO_0ELNSN_7ScaleInE0ELSP_0EEEEEENS4_6LayoutINS5_IJSB_SB_SB_EEENS5_IJNSA_ILi0EEESU_SU_EEEEENS5_IJNS4_10UnderscoreESX_SX_EEEEENS4_23SM90_TMA_LOAD_MULTICASTENS4_14ComposedLayoutINS4_7SwizzleILi3ELi4ELi3EEENS4_18smem_ptr_flag_bitsILi32EEENSS_INS5_IJNSA_ILi8EEENSA_ILi32EEEEEENS5_IJS17_SB_EEEEEEEvNS4_8identityENS4_13SM90_TMA_LOADES1B_vS1C_EENS_8epilogue10collective18CollectiveEpilogueINS1F_23Sm100TmaWarpSpecializedILi4ELi2ELi16ELb1ELb0EEEJSH_NS5_IJNSS_ISF_SB_EENSS_INSA_ILi16EEESB_EEEEEfSI_fSI_NS1F_6fusion15FusionCallbacksIS1J_NS1O_17LinearCombinationIffffLNS_15FloatRoundStyleE2EEESH_S1N_JEEENS4_5SM1004TMEM4LOAD26SM100_TMEM_LOAD_32dp32b16xES1D_NS11_INS12_ILi2ELi4ELi3EEES15_NSS_INS5_IJS16_S1L_EEENS5_IJS1L_SB_EEEEEEENS4_39AutoVectorizingCopyWithAssumedAlignmentILi128EEENS4_14SM90_TMA_STOREES22_S24_S24_EEEvvEEEEvNT_6ParamsE,(.L_x_183 - _ZN7cutlass13device_kernelINS_4gemm6kernel13GemmUniversalIN4cute5tupleIJiiiiEEENS1_10collective13CollectiveMmaINS1_35MainloopSm100TmaUmmaWarpSpecializedILi4ELi2ELi4ENS5_IJNS4_1CILi1EEENSA_ILi4EEESB_EEEEENS5_IJNSA_ILi128EEENSA_ILi64EEESG_EEEfNS5_IJlSB_lEEEfSI_NS4_8TiledMMAINS4_8MMA_AtomIJNS4_17SM100_MMA_TF32_SSINS_10tfloat32_tESM_fLi128ELi64ELNS4_4UMMA5MajorE0ELSO_0ELNSN_7ScaleInE0ELSP_0EEEEEENS4_6LayoutINS5_IJSB_SB_SB_EEENS5_IJNSA_ILi0EEESU_SU_EEEEENS5_IJNS4_10UnderscoreESX_SX_EEEEENS4_23SM90_TMA_LOAD_MULTICASTENS4_14ComposedLayoutINS4_7SwizzleILi3ELi4ELi3EEENS4_18smem_ptr_flag_bitsILi32EEENSS_INS5_IJNSA_ILi8EEENSA_ILi32EEEEEENS5_IJS17_SB_EEEEEEEvNS4_8identityENS4_13SM90_TMA_LOADES1B_vS1C_EENS_8epilogue10collective18CollectiveEpilogueINS1F_23Sm100TmaWarpSpecializedILi4ELi2ELi16ELb1ELb0EEEJSH_NS5_IJNSS_ISF_SB_EENSS_INSA_ILi16EEESB_EEEEEfSI_fSI_NS1F_6fusion15FusionCallbacksIS1J_NS1O_17LinearCombinationIffffLNS_15FloatRoundStyleE2EEESH_S1N_JEEENS4_5SM1004TMEM4LOAD26SM100_TMEM_LOAD_32dp32b16xES1D_NS11_INS12_ILi2ELi4ELi3EEES15_NSS_INS5_IJS16_S1L_EEENS5_IJS1L_SB_EEEEEEENS4_39AutoVectorizingCopyWithAssumedAlignmentILi128EEENS4_14SM90_TMA_STOREES22_S24_S24_EEEvvEEEEvNT_6ParamsE)
        .other          _ZN7cutlass13device_kernelINS_4gemm6kernel13GemmUniversalIN4cute5tupleIJiiiiEEENS1_10collective13CollectiveMmaINS1_35MainloopSm100TmaUmmaWarpSpecializedILi4ELi2ELi4ENS5_IJNS4_1CILi1EEENSA_ILi4EEESB_EEEEENS5_IJNSA_ILi128EEENSA_ILi64EEESG_EEEfNS5_IJlSB_lEEEfSI_NS4_8TiledMMAINS4_8MMA_AtomIJNS4_17SM100_MMA_TF32_SSINS_10tfloat32_tESM_fLi128ELi64ELNS4_4UMMA5MajorE0ELSO_0ELNSN_7ScaleInE0ELSP_0EEEEEENS4_6LayoutINS5_IJSB_SB_SB_EEENS5_IJNSA_ILi0EEESU_SU_EEEEENS5_IJNS4_10UnderscoreESX_SX_EEEEENS4_23SM90_TMA_LOAD_MULTICASTENS4_14ComposedLayoutINS4_7SwizzleILi3ELi4ELi3EEENS4_18smem_ptr_flag_bitsILi32EEENSS_INS5_IJNSA_ILi8EEENSA_ILi32EEEEEENS5_IJS17_SB_EEEEEEEvNS4_8identityENS4_13SM90_TMA_LOADES1B_vS1C_EENS_8epilogue10collective18CollectiveEpilogueINS1F_23Sm100TmaWarpSpecializedILi4ELi2ELi16ELb1ELb0EEEJSH_NS5_IJNSS_ISF_SB_EENSS_INSA_ILi16EEESB_EEEEEfSI_fSI_NS1F_6fusion15FusionCallbacksIS1J_NS1O_17LinearCombinationIffffLNS_15FloatRoundStyleE2EEESH_S1N_JEEENS4_5SM1004TMEM4LOAD26SM100_TMEM_LOAD_32dp32b16xES1D_NS11_INS12_ILi2ELi4ELi3EEES15_NSS_INS5_IJS16_S1L_EEENS5_IJS1L_SB_EEEEEEENS4_39AutoVectorizingCopyWithAssumedAlignmentILi128EEENS4_14SM90_TMA_STOREES22_S24_S24_EEEvvEEEEvNT_6ParamsE,@"STO_CUDA_ENTRY STV_DEFAULT"
_ZN7cutlass13device_kernelINS_4gemm6kernel13GemmUniversalIN4cute5tupleIJiiiiEEENS1_10collective13CollectiveMmaINS1_35MainloopSm100TmaUmmaWarpSpecializedILi4ELi2ELi4ENS5_IJNS4_1CILi1EEENSA_ILi4EEESB_EEEEENS5_IJNSA_ILi128EEENSA_ILi64EEESG_EEEfNS5_IJlSB_lEEEfSI_NS4_8TiledMMAINS4_8MMA_AtomIJNS4_17SM100_MMA_TF32_SSINS_10tfloat32_tESM_fLi128ELi64ELNS4_4UMMA5MajorE0ELSO_0ELNSN_7ScaleInE0ELSP_0EEEEEENS4_6LayoutINS5_IJSB_SB_SB_EEENS5_IJNSA_ILi0EEESU_SU_EEEEENS5_IJNS4_10UnderscoreESX_SX_EEEEENS4_23SM90_TMA_LOAD_MULTICASTENS4_14ComposedLayoutINS4_7SwizzleILi3ELi4ELi3EEENS4_18smem_ptr_flag_bitsILi32EEENSS_INS5_IJNSA_ILi8EEENSA_ILi32EEEEEENS5_IJS17_SB_EEEEEEEvNS4_8identityENS4_13SM90_TMA_LOADES1B_vS1C_EENS_8epilogue10collective18CollectiveEpilogueINS1F_23Sm100TmaWarpSpecializedILi4ELi2ELi16ELb1ELb0EEEJSH_NS5_IJNSS_ISF_SB_EENSS_INSA_ILi16EEESB_EEEEEfSI_fSI_NS1F_6fusion15FusionCallbacksIS1J_NS1O_17LinearCombinationIffffLNS_15FloatRoundStyleE2EEESH_S1N_JEEENS4_5SM1004TMEM4LOAD26SM100_TMEM_LOAD_32dp32b16xES1D_NS11_INS12_ILi2ELi4ELi3EEES15_NSS_INS5_IJS16_S1L_EEENS5_IJS1L_SB_EEEEEEENS4_39AutoVectorizingCopyWithAssumedAlignmentILi128EEENS4_14SM90_TMA_STOREES22_S24_S24_EEEvvEEEEvNT_6ParamsE:
[----:B------:R-:W1:Y:S01]  /*0000*/  LDC R1, c[0x0][0x37c] ;  /* 0x0000df00ff017b82 */ /* 0x000e620000000800 */
[----:B------:R-:W2:Y:S01]  /*0010*/  S2R R65, SR_TID.X ;  /* 0x0000000000417919 */ /* 0x000ea20000002100 */
[----:B------:R-:W3:Y:S01]  /*0020*/  LDCU.64 UR8, c[0x0][0x890] ;  /* 0x00011200ff0877ac */ /* 0x000ee20008000a00 */
[----:B------:R-:W-:Y:S02]  /*0030*/  PRMT R26, RZ, 0x7610, R26 ;  /* 0x00007610ff1a7816 */ /* 0x000fe4000000001a */
[----:B------:R-:W-:Y:S01]  /*0040*/  ELECT P3, URZ, PT ;  /* 0x0000000000ff782f */ /* 0x000fe20003860000 */
[----:B---3--:R-:W-:-:S04]  /*0050*/  UISETP.NE.U32.AND UP0, UPT, UR8, URZ, UPT ;  /* 0x000000ff0800728c */ /* 0x008fc8000bf05070 */
[----:B------:R-:W-:Y:S01]  /*0060*/  UISETP.NE.AND.EX UP0, UPT, UR9, URZ, UPT, UP0 ;  /* 0x000000ff0900728c */ /* 0x000fe2000bf05300 */
[----:B--2---:R-:W-:-:S05]  /*0070*/  SHF.R.U32.HI R52, RZ, 0x5, R65 ;  /* 0x00000005ff347819 */ /* 0x004fca0000011641 */
[----:B------:R-:W2:Y:S02]  /*0080*/  SHFL.IDX PT, R0, R52, RZ, 0x1f ;  /* 0x00001fff34007589 */ /* 0x000ea400000e0000 */
[----:B--2---:R-:W-:Y:S01]  /*0090*/  R2UR UR17, R0 ;  /* 0x00000000001172ca */ /* 0x004fe200000e0000 */
[----:B-1----:R-:W-:-:S14]  /*00a0*/  BRA.U UP0, `(.L_x_0) ;  /* 0x0000000100307547 */ /* 0x002fdc000b800000 */
[----:B------:R-:W1:Y:S02]  /*00b0*/  LDCU.64 UR4, c[0x0][0x888] ;  /* 0x00011100ff0477ac */ /* 0x000e640008000a00 */
[----:B-1----:R-:W-:-:S04]  /*00c0*/  UISETP.NE.U32.AND UP0, UPT, UR4, URZ, UPT ;  /* 0x000000ff0400728c */ /* 0x002fc8000bf05070 */
[----:B------:R-:W-:-:S09]  /*00d0*/  UISETP.NE.AND.EX UP0, UPT, UR5, URZ, UPT, UP0 ;  /* 0x000000ff0500728c */ /* 0x000fd2000bf05300 */
[----:B------:R-:W-:Y:S05]  /*00e0*/  BRA.U !UP0, `(.L_x_1) ;  /* 0x0000000108147547 */ /* 0x000fea000b800000 */
[----:B------:R-:W1:Y:S01]  /*00f0*/  LDC.64 R2, c[0x0][0x888] ;  /* 0x00022200ff027b82 */ /* 0x000e620000000a00 */
[----:B------:R-:W1:Y:S02]  /*0100*/  LDCU.64 UR4, c[0x0][0x358] ;  /* 0x00006b00ff0477ac */ /* 0x000e640008000a00 */
[----:B-1----:R1:W5:Y:S01]  /*0110*/  LDG.E R27, desc[UR4][R2.64] ;  /* 0x00000004021b7981 */ /* 0x002362000c1e1900 */
[----:B------:R-:W-:Y:S01]  /*0120*/  HFMA2 R26, -RZ, RZ, 0, 5.9604644775390625e-08 ;  /* 0x00000001ff1a7431 */ /* 0x000fe200000001ff */
[----:B------:R-:W-:Y:S05]  /*0130*/  BRA `(.L_x_0) ;  /* 0x00000000000c7947 */ /* 0x000fea0003800000 */
.L_x_1:
[----:B------:R-:W1:Y:S01]  /*0140*/  LDCU UR4, c[0x0][0x880] ;  /* 0x00011000ff0477ac */ /* 0x000e620008000800 */
[----:B------:R-:W-:Y:S01]  /*0150*/  HFMA2 R26, -RZ, RZ, 0, 5.9604644775390625e-08 ;  /* 0x00000001ff1a7431 */ /* 0x000fe200000001ff */
[----:B-1----:R-:W-:-:S07]  /*0160*/  MOV R27, UR4 ;  /* 0x00000004001b7c02 */ /* 0x002fce0008000f00 */
.L_x_0:
[----:B------:R-:W2:Y:S02]  /*0170*/  LDCU.64 UR4, c[0x0][0x8b0] ;  /* 0x00011600ff0477ac */ /* 0x000ea40008000a00 */
[----:B--2---:R-:W-:-:S04]  /*0180*/  UISETP.NE.U32.AND UP0, UPT, UR4, URZ, UPT ;  /* 0x000000ff0400728c */ /* 0x004fc8000bf05070 */
[----:B------:R-:W-:-:S09]  /*0190*/  UISETP.NE.AND.EX UP0, UPT, UR5, URZ, UPT, UP0 ;  /* 0x000000ff0500728c */ /* 0x000fd2000bf05300 */
[----:B------:R-:W-:Y:S05]  /*01a0*/  BRA.U UP0, `(.L_x_2) ;  /* 0x0000000100287547 */ /* 0x000fea000b800000 */
[----:B------:R-:W2:Y:S02]  /*01b0*/  LDCU.64 UR4, c[0x0][0x8a8] ;  /* 0x00011500ff0477ac */ /* 0x000ea40008000a00 */
[----:B--2---:R-:W-:-:S04]  /*01c0*/  UISETP.NE.U32.AND UP0, UPT, UR4, URZ, UPT ;  /* 0x000000ff0400728c */ /* 0x004fc8000bf05070 */
[----:B------:R-:W-:-:S09]  /*01d0*/  UISETP.NE.AND.EX UP0, UPT, UR5, URZ, UPT, UP0 ;  /* 0x000000ff0500728c */ /* 0x000fd2000bf05300 */
[----:B------:R-:W-:Y:S05]  /*01e0*/  BRA.U !UP0, `(.L_x_3) ;  /* 0x0000000108107547 */ /* 0x000fea000b800000 */
[----:B------:R-:W2:Y:S01]  /*01f0*/  LDC.64 R24, c[0x0][0x8a8] ;  /* 0x00022a00ff187b82 */ /* 0x000ea20000000a00 */
[----:B------:R-:W2:Y:S02]  /*0200*/  LDCU.64 UR4, c[0x0][0x358] ;  /* 0x00006b00ff0477ac */ /* 0x000ea40008000a00 */
[----:B--2---:R2:W5:Y:S01]  /*0210*/  LDG.E R24, desc[UR4][R24.64] ;  /* 0x0000000418187981 */ /* 0x004562000c1e1900 */
[----:B------:R-:W-:Y:S05]  /*0220*/  BRA `(.L_x_2) ;  /* 0x0000000000087947 */ /* 0x000fea0003800000 */
.L_x_3:
[----:B------:R-:W2:Y:S02]  /*0230*/  LDCU UR4, c[0x0][0x8a0] ;  /* 0x00011400ff0477ac */ /* 0x000ea40008000800 */
[----:B--2---:R-:W-:Y:S02]  /*0240*/  MOV R24, UR4 ;  /* 0x0000000400187c02 */ /* 0x004fe40008000f00 */
.L_x_2:
[----:B------:R-:W-:Y:S01]  /*0250*/  IMAD.U32 R0, RZ, RZ, UR17 ;  /* 0x00000011ff007e24 */ /* 0x000fe2000f8e00ff */
[----:B------:R-:W-:Y:S04]  /*0260*/  BSSY.RECONVERGENT B0, `(.L_x_4) ;  /* 0x000000c000007945 */ /* 0x000fe80003800200 */
[C---:B------:R-:W-:Y:S02]  /*0270*/  ISETP.NE.OR P1, PT, R0.reuse, 0x1, !P3 ;  /* 0x000000010000780c */ /* 0x040fe40005f25670 */
[----:B------:R-:W-:-:S11]  /*0280*/  ISETP.NE.OR P0, PT, R0, 0x3, !P3 ;  /* 0x000000030000780c */ /* 0x000fd60005f05670 */
[----:B------:R-:W-:Y:S05]  /*0290*/  @P1 BRA `(.L_x_5) ;  /* 0x0000000000201947 */ /* 0x000fea0003800000 */
[----:B------:R-:W3:Y:S02]  /*02a0*/  LDCU.64 UR4, c[0x0][0x348] ;  /* 0x00006900ff0477ac */ /* 0x000ee40008000a00 */
[----:B---3--:R-:W-:Y:S02]  /*02b0*/  UIADD3 UR6, UP1, UPT, UR4, 0x80, URZ ;  /* 0x0000008004067890 */ /* 0x008fe4000ff3e0ff */
[----:B------:R-:W-:Y:S02]  /*02c0*/  UIADD3 UR4, UP0, UPT, UR4, 0x180, URZ ;  /* 0x0000018004047890 */ /* 0x000fe4000ff1e0ff */
[----:B------:R-:W-:Y:S02]  /*02d0*/  UIADD3.X UR7, UPT, UPT, URZ, UR5, URZ, UP1, !UPT ;  /* 0x00000005ff077290 */ /* 0x000fe40008ffe4ff */
[----:B------:R-:W-:-:S07]  /*02e0*/  UIADD3.X UR5, UPT, UPT, URZ, UR5, URZ, UP0, !UPT ;  /* 0x00000005ff057290 */ /* 0x000fce00087fe4ff */
[----:B------:R3:W-:Y:S02]  /*02f0*/  UTMACCTL.PF [UR6] ;  /* 0x00000000060079b9 */ /* 0x0007e40008040000 */
[----:B------:R3:W-:Y:S02]  /*0300*/  UTMACCTL.PF [UR4] ;  /* 0x00000000040079b9 */ /* 0x0007e40008040000 */
[----:B---3--:R-:W-:Y:S01]  /*0310*/  NOP ;  /* 0x0000000000007918 */ /* 0x008fe20000000000 */
.L_x_5:
[----:B------:R-:W-:Y:S05]  /*0320*/  BSYNC.RECONVERGENT B0 ;  /* 0x0000000000007941 */ /* 0x000fea0003800200 */
.L_x_4:
[----:B------:R-:W-:Y:S04]  /*0330*/  BSSY.RECONVERGENT B0, `(.L_x_6) ;  /* 0x000000a000007945 */ /* 0x000fe80003800200 */
        /* <DEDUP_REMOVED lines=9> */
.L_x_7:
[----:B------:R-:W-:Y:S05]  /*03d0*/  BSYNC.RECONVERGENT B0 ;  /* 0x0000000000007941 */ /* 0x000fea0003800200 */
.L_x_6:
[----:B------:R-:W3:Y:S01]  /*03e0*/  LDCU.64 UR4, c[0x0][0x888] ;  /* 0x00011100ff0477ac */ /* 0x000ee20008000a00 */
[----:B------:R-:W-:Y:S02]  /*03f0*/  UISETP.EQ.U32.AND UP1, UPT, UR8, URZ, UPT ;  /* 0x000000ff0800728c */ /* 0x000fe4000bf22070 */
[----:B------:R-:W-:Y:S02]  /*0400*/  UPLOP3.LUT UP3, UPT, UPT, UPT, UPT, 0x80, 0x8 ;  /* 0x000000000008789c */ /* 0x000fe40003f6f070 */
[----:B---3--:R-:W-:-:S04]  /*0410*/  UISETP.NE.U32.AND UP0, UPT, UR4, URZ, UPT ;  /* 0x000000ff0400728c */ /* 0x008fc8000bf05070 */
[----:B------:R-:W-:-:S04]  /*0420*/  UISETP.NE.AND.EX UP0, UPT, UR5, URZ, UPT, UP0 ;  /* 0x000000ff0500728c */ /* 0x000fc8000bf05300 */
[----:B------:R-:W-:-:S04]  /*0430*/  UISETP.EQ.OR.EX UP2, UPT, UR9, URZ, !UP0, UP1 ;  /* 0x000000ff0900728c */ /* 0x000fc8000c742710 */
[----:B------:R-:W-:-:S06]  /*0440*/  UP2UR UR4, UPR, URZ, 0x4 ;  /* 0x00000004ff047883 */ /* 0x000fcc0008000000 */
[----:B------:R-:W-:Y:S01]  /*0450*/  MOV R54, UR4 ;  /* 0x0000000400367c02 */ /* 0x000fe20008000f00 */
[----:B------:R-:W-:Y:S06]  /*0460*/  BRA.U !UP2, `(.L_x_8) ;  /* 0x000000010a207547 */ /* 0x000fec000b800000 */
[----:B------:R-:W-:Y:S01]  /*0470*/  UISETP.NE.U32.AND UP1, UPT, UR8, URZ, UPT ;  /* 0x000000ff0800728c */ /* 0x000fe2000bf25070 */
[----:B-----5:R-:W-:Y:S01]  /*0480*/  FSETP.NEU.AND P0, PT, R27, RZ, PT ;  /* 0x000000ff1b00720b */ /* 0x020fe20003f0d000 */
[----:B------:R-:W-:Y:S02]  /*0490*/  USEL UR4, URZ, 0xffffffff, UP0 ;  /* 0xffffffffff047887 */ /* 0x000fe40008000000 */
[----:B------:R-:W-:-:S10]  /*04a0*/  UISETP.NE.AND.EX UP1, UPT, UR9, URZ, UPT, UP1 ;  /* 0x000000ff0900728c */ /* 0x000fd4000bf25310 */
[----:B------:R-:W-:Y:S01]  /*04b0*/  VOTEU.ANY UP0, P0 ;  /* 0x0000000000ff7886 */ /* 0x000fe20000000100 */
[----:B------:R-:W-:-:S04]  /*04c0*/  @!UP1 USEL UR4, URZ, 0xffffffff, UP0 ;  /* 0xffffffffff049887 */ /* 0x000fc80008000000 */
[----:B------:R-:W-:-:S04]  /*04d0*/  ULOP3.LUT UR4, UR4, 0x1, URZ, 0xc0, !UPT ;  /* 0x0000000104047892 */ /* 0x000fc8000f8ec0ff */
[----:B------:R-:W-:-:S11]  /*04e0*/  UISETP.NE.U32.AND UP3, UPT, UR4, 0x1, UPT ;  /* 0x000000010400788c */ /* 0x000fd6000bf65070 */
.L_x_8:
[----:B-1----:R-:W1:Y:S01]  /*04f0*/  SHFL.IDX PT, R2, R52, RZ, 0x1f ;  /* 0x00001fff34027589 */ /* 0x002e6200000e0000 */
[----:B------:R-:W-:-:S04]  /*0500*/  UISETP.NE.AND UP0, UPT, UR17, 0x2, UPT ;  /* 0x000000021100788c */ /* 0x000fc8000bf05270 */
[----:B------:R-:W-:Y:S01]  /*0510*/  USEL UR40, URZ, 0x1, UP0 ;  /* 0x00000001ff287887 */ /* 0x000fe20008000000 */
[----:B-1----:R-:W-:-:S13]  /*0520*/  ISETP.NE.AND P0, PT, R2, RZ, PT ;  /* 0x000000ff0200720c */ /* 0x002fda0003f05270 */
[----:B------:R-:W-:Y:S05]  /*0530*/  @P0 BRA `(.L_x_9) ;  /* 0x0000000000580947 */ /* 0x000fea0003800000 */
[----:B------:R-:W1:Y:S01]  /*0540*/  S2UR UR4, SR_CgaCtaId ;  /* 0x00000000000479c3 */ /* 0x000e620000008800 */
[----:B------:R-:W-:Y:S01]  /*0550*/  UMOV UR5, 0x400 ;  /* 0x0000040000057882 */ /* 0x000fe20000000000 */
[----:B------:R-:W-:Y:S01]  /*0560*/  UMOV UR8, 0x1 ;  /* 0x0000000100087882 */ /* 0x000fe20000000000 */
[----:B------:R-:W-:Y:S01]  /*0570*/  UMOV UR6, 0x4 ;  /* 0x0000000400067882 */ /* 0x000fe20000000000 */
[----:B------:R-:W-:-:S04]  /*0580*/  UIADD3 UR8, UPT, UPT, -UR8, 0x100000, URZ ;  /* 0x0010000008087890 */ /* 0x000fc8000fffe1ff */
[----:B------:R-:W-:Y:S02]  /*0590*/  USHF.L.U32 UR9, UR8, 0xb, URZ ;  /* 0x0000000b08097899 */ /* 0x000fe400080006ff */
[----:B------:R-:W-:Y:S02]  /*05a0*/  USHF.L.U32 UR8, UR8, 0x1, URZ ;  /* 0x0000000108087899 */ /* 0x000fe400080006ff */
[----:B------:R-:W-:-:S04]  /*05b0*/  UIADD3 UR6, UPT, UPT, -UR6, 0x100000, URZ ;  /* 0x0010000006067890 */ /* 0x000fc8000fffe1ff */
[----:B------:R-:W-:Y:S02]  /*05c0*/  USHF.L.U32 UR7, UR6, 0xb, URZ ;  /* 0x0000000b06077899 */ /* 0x000fe400080006ff */
[----:B------:R-:W-:Y:S01]  /*05d0*/  USHF.L.U32 UR6, UR6, 0x1, URZ ;  /* 0x0000000106067899 */ /* 0x000fe200080006ff */
[----:B------:R-:W-:Y:S01]  /*05e0*/  ELECT P0, URZ, PT ;  /* 0x0000000000ff782f */ /* 0x000fe20003800000 */
[----:B-1----:R-:W-:Y:S01]  /*05f0*/  ULEA UR4, UR4, UR5, 0x18 ;  /* 0x0000000504047291 */ /* 0x002fe2000f8ec0ff */
[----:B------:R-:W1:Y:S11]  /*0600*/  FENCE.VIEW.ASYNC.S ;  /* 0x00000000000073c6 */ /* 0x000e760000000000 */
[----:B-1----:R1:W3:Y:S01]  /*0610*/  SYNCS.EXCH.64 URZ, [UR4], UR8 ;  /* 0x0000000804ff75b2 */ /* 0x0022e20008000100 */
[----:B------:R1:W4:Y:S01]  /*0620*/  SYNCS.EXCH.64 URZ, [UR4+0x20], UR6 ;  /* 0x0000200604ff75b2 */ /* 0x0003220008000100 */
[----:B------:R1:W1:Y:S01]  /*0630*/  SYNCS.EXCH.64 URZ, [UR4+0x8], UR8 ;  /* 0x0000080804ff75b2 */ /* 0x0002620008000100 */
[----:B------:R1:W1:Y:S01]  /*0640*/  SYNCS.EXCH.64 URZ, [UR4+0x28], UR6 ;  /* 0x0000280604ff75b2 */ /* 0x0002620008000100 */
[----:B------:R1:W1:Y:S01]  /*0650*/  SYNCS.EXCH.64 URZ, [UR4+0x10], UR8 ;  /* 0x0000100804ff75b2 */ /* 0x0002620008000100 */
[----:B------:R1:W1:Y:S01]  /*0660*/  SYNCS.EXCH.64 URZ, [UR4+0x30], UR6 ;  /* 0x0000300604ff75b2 */ /* 0x0002620008000100 */
[----:B------:R1:W1:Y:S01]  /*0670*/  SYNCS.EXCH.64 URZ, [UR4+0x18], UR8 ;  /* 0x0000180804ff75b2 */ /* 0x0002620008000100 */
[----:B------:R1:W1:Y:S01]  /*0680*/  SYNCS.EXCH.64 URZ, [UR4+0x38], UR6 ;  /* 0x0000380604ff75b2 */ /* 0x0002620008000100 */
[----:B------:R-:W-:Y:S01]  /*0690*/  NOP ;  /* 0x0000000000007918 */ /* 0x000fe20000000000 */
.L_x_9:
[----:B------:R-:W2:Y:S01]  /*06a0*/  SHFL.IDX PT, R2, R52, RZ, 0x1f ;  /* 0x00001fff34027589 */ /* 0x000ea200000e0000 */
[----:B------:R-:W-:Y:S01]  /*06b0*/  NOP ;  /* 0x0000000000007918 */ /* 0x000fe20000000000 */
[----:B--2---:R-:W-:-:S13]  /*06c0*/  ISETP.NE.AND P0, PT, R2, 0x1, PT ;  /* 0x000000010200780c */ /* 0x004fda0003f05270 */
[----:B------:R-:W-:Y:S05]  /*06d0*/  @P0 BRA `(.L_x_10) ;  /* 0x0000000000580947 */ /* 0x000fea0003800000 */
[----:B-1----:R-:W1:Y:S01]  /*06e0*/  S2UR UR4, SR_CgaCtaId ;  /* 0x00000000000479c3 */ /* 0x002e620000008800 */
        /* <DEDUP_REMOVED lines=12> */
[----:B-1----:R2:W1:Y:S01]  /*07b0*/  SYNCS.EXCH.64 URZ, [UR4+0x40], UR8 ;  /* 0x0000400804ff75b2 */ /* 0x0024620008000100 */
[----:B------:R2:W1:Y:S01]  /*07c0*/  SYNCS.EXCH.64 URZ, [UR4+0x60], UR6 ;  /* 0x0000600604ff75b2 */ /* 0x0004620008000100 */
[----:B------:R2:W1:Y:S01]  /*07d0*/  SYNCS.EXCH.64 URZ, [UR4+0x48], UR8 ;  /* 0x0000480804ff75b2 */ /* 0x0004620008000100 */
[----:B------:R2:W1:Y:S01]  /*07e0*/  SYNCS.EXCH.64 URZ, [UR4+0x68], UR6 ;  /* 0x0000680604ff75b2 */ /* 0x0004620008000100 */
[----:B------:R2:W1:Y:S01]  /*07f0*/  SYNCS.EXCH.64 URZ, [UR4+0x50], UR8 ;  /* 0x0000500804ff75b2 */ /* 0x0004620008000100 */
[----:B------:R2:W1:Y:S01]  /*0800*/  SYNCS.EXCH.64 URZ, [UR4+0x70], UR6 ;  /* 0x0000700604ff75b2 */ /* 0x0004620008000100 */
[----:B------:R2:W1:Y:S01]  /*0810*/  SYNCS.EXCH.64 URZ, [UR4+0x58], UR8 ;  /* 0x0000580804ff75b2 */ /* 0x0004620008000100 */
[----:B------:R2:W1:Y:S02]  /*0820*/  SYNCS.EXCH.64 URZ, [UR4+0x78], UR6 ;  /* 0x0000780604ff75b2 */ /* 0x0004640008000100 */
[----:B--2---:R-:W-:Y:S01]  /*0830*/  NOP ;  /* 0x0000000000007918 */ /* 0x004fe20000000000 */
.L_x_10:
[----:B------:R-:W2:Y:S01]  /*0840*/  SHFL.IDX PT, R2, R52, RZ, 0x1f ;  /* 0x00001fff34027589 */ /* 0x000ea200000e0000 */
[----:B------:R-:W-:Y:S01]  /*0850*/  NOP ;  /* 0x0000000000007918 */ /* 0x000fe20000000000 */
[----:B--2---:R-:W-:-:S13]  /*0860*/  ISETP.NE.AND P0, PT, R2, 0x3, PT ;  /* 0x000000030200780c */ /* 0x004fda0003f05270 */
[----:B------:R-:W-:Y:S05]  /*0870*/  @P0 BRA `(.L_x_11) ;  /* 0x0000000000300947 */ /* 0x000fea0003800000 */
[----:B-1----:R-:W1:Y:S01]  /*0880*/  S2UR UR4, SR_CgaCtaId ;  /* 0x00000000000479c3 */ /* 0x002e620000008800 */
[----:B------:R-:W-:Y:S01]  /*0890*/  UMOV UR6, 0x400 ;  /* 0x0000040000067882 */ /* 0x000fe20000000000 */
[----:B------:R-:W-:Y:S01]  /*08a0*/  UMOV UR5, 0x20 ;  /* 0x0000002000057882 */ /* 0x000fe20000000000 */
[----:B------:R-:W-:Y:S01]  /*08b0*/  ELECT P0, URZ, PT ;  /* 0x0000000000ff782f */ /* 0x000fe20003800000 */
[----:B-1----:R-:W-:Y:S02]  /*08c0*/  ULEA UR6, UR4, UR6, 0x18 ;  /* 0x0000000604067291 */ /* 0x002fe4000f8ec0ff */
[----:B------:R-:W-:-:S04]  /*08d0*/  UIADD3 UR4, UPT, UPT, -UR5, 0x100000, URZ ;  /* 0x0010000005047890 */ /* 0x000fc8000fffe1ff */
[----:B------:R-:W-:Y:S02]  /*08e0*/  USHF.L.U32 UR5, UR4, 0xb, URZ ;  /* 0x0000000b04057899 */ /* 0x000fe400080006ff */
[----:B------:R-:W-:Y:S01]  /*08f0*/  USHF.L.U32 UR4, UR4, 0x1, URZ ;  /* 0x0000000104047899 */ /* 0x000fe200080006ff */
[----:B------:R-:W1:Y:S11]  /*0900*/  FENCE.VIEW.ASYNC.S ;  /* 0x00000000000073c6 */ /* 0x000e760000000000 */
[----:B-1----:R2:W1:Y:S01]  /*0910*/  SYNCS.EXCH.64 URZ, [UR6+0x80], UR4 ;  /* 0x0000800406ff75b2 */ /* 0x0024620008000100 */
[----:B------:R2:W1:Y:S02]  /*0920*/  SYNCS.EXCH.64 URZ, [UR6+0x88], UR4 ;  /* 0x0000880406ff75b2 */ /* 0x0004640008000100 */
[----:B--2---:R-:W-:Y:S01]  /*0930*/  NOP ;  /* 0x0000000000007918 */ /* 0x004fe20000000000 */
.L_x_11:
[----:B------:R-:W2:Y:S01]  /*0940*/  SHFL.IDX PT, R2, R52, RZ, 0x1f ;  /* 0x00001fff34027589 */ /* 0x000ea200000e0000 */
[----:B------:R-:W-:Y:S01]  /*0950*/  NOP ;  /* 0x0000000000007918 */ /* 0x000fe20000000000 */
[----:B--2---:R-:W-:-:S13]  /*0960*/  ISETP.NE.AND P0, PT, R2, 0x4, PT ;  /* 0x000000040200780c */ /* 0x004fda0003f05270 */
[----:B------:R-:W-:Y:S05]  /*0970*/  @P0 BRA `(.L_x_12) ;  /* 0x00000000004c0947 */ /* 0x000fea0003800000 */
[----:B-1----:R-:W1:Y:S01]  /*0980*/  S2UR UR6, SR_CgaCtaId ;  /* 0x00000000000679c3 */ /* 0x002e620000008800 */
[----:B------:R-:W-:Y:S01]  /*0990*/  UMOV UR4, 0x3a0 ;  /* 0x000003a000047882 */ /* 0x000fe20000000000 */
[----:B------:R-:W-:Y:S01]  /*09a0*/  UMOV UR5, 0x400 ;  /* 0x0000040000057882 */ /* 0x000fe20000000000 */
[----:B------:R-:W-:Y:S01]  /*09b0*/  USEL UR4, UR4, 0x320, UP3 ;  /* 0x0000032004047887 */ /* 0x000fe20009800000 */
[----:B------:R-:W-:Y:S01]  /*09c0*/  UMOV UR8, 0x1 ;  /* 0x0000000100087882 */ /* 0x000fe20000000000 */
[----:B------:R-:W-:Y:S01]  /*09d0*/  ELECT P0, URZ, PT ;  /* 0x0000000000ff782f */ /* 0x000fe20003800000 */
[----:B------:R-:W-:-:S04]  /*09e0*/  UIADD3 UR8, UPT, UPT, -UR8, 0x100000, URZ ;  /* 0x0010000008087890 */ /* 0x000fc8000fffe1ff */
[----:B------:R-:W-:Y:S02]  /*09f0*/  USHF.L.U32 UR9, UR8, 0xb, URZ ;  /* 0x0000000b08097899 */ /* 0x000fe400080006ff */
[----:B------:R-:W-:Y:S02]  /*0a00*/  USHF.L.U32 UR8, UR8, 0x1, URZ ;  /* 0x0000000108087899 */ /* 0x000fe400080006ff */
[----:B-1----:R-:W-:Y:S02]  /*0a10*/  ULEA UR6, UR6, UR5, 0x18 ;  /* 0x0000000506067291 */ /* 0x002fe4000f8ec0ff */
[----:B------:R-:W-:-:S04]  /*0a20*/  UIADD3 UR4, UPT, UPT, -UR4, 0x100000, URZ ;  /* 0x0010000004047890 */ /* 0x000fc8000fffe1ff */
[----:B------:R-:W-:Y:S02]  /*0a30*/  USHF.L.U32 UR5, UR4, 0xb, URZ ;  /* 0x0000000b04057899 */ /* 0x000fe400080006ff */
[----:B------:R-:W-:Y:S01]  /*0a40*/  USHF.L.U32 UR4, UR4, 0x1, URZ ;  /* 0x0000000104047899 */ /* 0x000fe200080006ff */
[----:B------:R-:W1:Y:S03]  /*0a50*/  FENCE.VIEW.ASYNC.S ;  /* 0x00000000000073c6 */ /* 0x000e660000000000 */
[----:B-1----:R2:W1:Y:S08]  /*0a60*/  SYNCS.EXCH.64 URZ, [UR6+0x90], UR8 ;  /* 0x0000900806ff75b2 */ /* 0x0024700008000100 */
[----:B------:R2:W1:Y:S01]  /*0a70*/  SYNCS.EXCH.64 URZ, [UR6+0xa0], UR4 ;  /* 0x0000a00406ff75b2 */ /* 0x0004620008000100 */
[----:B------:R2:W1:Y:S01]  /*0a80*/  SYNCS.EXCH.64 URZ, [UR6+0x98], UR8 ;  /* 0x0000980806ff75b2 */ /* 0x0004620008000100 */
[----:B------:R2:W1:Y:S02]  /*0a90*/  SYNCS.EXCH.64 URZ, [UR6+0xa8], UR4 ;  /* 0x0000a80406ff75b2 */ /* 0x0004640008000100 */
[----:B--2---:R-:W-:Y:S01]  /*0aa0*/  NOP ;  /* 0x0000000000007918 */ /* 0x004fe20000000000 */
.L_x_12:
        /* <DEDUP_REMOVED lines=26> */
.L_x_13:
[----:B------:R-:W2:Y:S01]  /*0c50*/  SHFL.IDX PT, R2, R52, RZ, 0x1f ;  /* 0x00001fff34027589 */ /* 0x000ea200000e0000 */
[----:B------:R-:W1:Y:S01]  /*0c60*/  S2UR UR47, SR_CgaCtaId ;  /* 0x00000000002f79c3 */ /* 0x000e620000008800 */
[----:B------:R-:W-:Y:S01]  /*0c70*/  NOP ;  /* 0x0000000000007918 */ /* 0x000fe20000000000 */
[----:B--2---:R-:W-:-:S13]  /*0c80*/  ISETP.NE.AND P0, PT, R2, 0x3, PT ;  /* 0x000000030200780c */ /* 0x004fda0003f05270 */
[----:B-1----:R-:W-:Y:S05]  /*0c90*/  @P0 BRA `(.L_x_14) ;  /* 0x0000000000340947 */ /* 0x002fea0003800000 */
[----:B------:R-:W-:Y:S01]  /*0ca0*/  UMOV UR4, 0x400 ;  /* 0x0000040000047882 */ /* 0x000fe20000000000 */
[----:B------:R-:W-:Y:S01]  /*0cb0*/  UMOV UR6, 0x20 ;  /* 0x0000002000067882 */ /* 0x000fe20000000000 */
[----:B------:R-:W-:Y:S02]  /*0cc0*/  ULEA UR4, UR47, UR4, 0x18 ;  /* 0x000000042f047291 */ /* 0x000fe4000f8ec0ff */
[----:B------:R-:W-:-:S04]  /*0cd0*/  UIADD3 UR6, UPT, UPT, -UR6, 0x100000, URZ ;  /* 0x0010000006067890 */ /* 0x000fc8000fffe1ff */
[----:B------:R-:W-:Y:S02]  /*0ce0*/  USHF.L.U32 UR7, UR6, 0xb, URZ ;  /* 0x0000000b06077899 */ /* 0x000fe400080006ff */
[----:B------:R-:W-:Y:S01]  /*0cf0*/  USHF.L.U32 UR6, UR6, 0x1, URZ ;  /* 0x0000000106067899 */ /* 0x000fe200080006ff */
[----:B------:R-:W-:Y:S01]  /*0d00*/  ELECT P0, URZ, PT ;  /* 0x0000000000ff782f */ /* 0x000fe20003800000 */
[----:B------:R-:W1:Y:S10]  /*0d10*/  FENCE.VIEW.ASYNC.S ;  /* 0x00000000000073c6 */ /* 0x000e740000000000 */
[----:B-1----:R1:W2:Y:S01]  /*0d20*/  SYNCS.EXCH.64 URZ, [UR4+0xf0], UR6 ;  /* 0x0000f00604ff75b2 */ /* 0x0022a20008000100 */
[----:B------:R1:W1:Y:S01]  /*0d30*/  SYNCS.EXCH.64 URZ, [UR4+0x100], UR6 ;  /* 0x0001000604ff75b2 */ /* 0x0002620008000100 */
[----:B------:R1:W1:Y:S01]  /*0d40*/  SYNCS.EXCH.64 URZ, [UR4+0xf8], UR6 ;  /* 0x0000f80604ff75b2 */ /* 0x0002620008000100 */
[----:B------:R1:W1:Y:S01]  /*0d50*/  SYNCS.EXCH.64 URZ, [UR4+0x108], UR6 ;  /* 0x0001080604ff75b2 */ /* 0x0002620008000100 */
[----:B------:R-:W-:Y:S01]  /*0d60*/  NOP ;  /* 0x0000000000007918 */ /* 0x000fe20000000000 */
.L_x_14:
[----:B-1----:R-:W1:Y:S01]  /*0d70*/  LDCU UR4, c[0x0][0x36c] ;  /* 0x00006d80ff0477ac */ /* 0x002e620008000800 */
[----:B------:R-:W-:Y:S01]  /*0d80*/  ISETP.NE.OR P3, PT, R0, 0x2, !P3 ;  /* 0x000000020000780c */ /* 0x000fe20005f65670 */
[----:B------:R-:W-:Y:S01]  /*0d90*/  NOP ;  /* 0x0000000000007918 */ /* 0x000fe20000000000 */
[----:B------:R-:W-:Y:S01]  /*0da0*/  LOP3.LUT R0, R65, 0x1f, RZ, 0xc0, !PT ;  /* 0x0000001f41007812 */ /* 0x000fe200078ec0ff */
[----:B------:R-:W-:Y:S02]  /*0db0*/  UISETP.NE.AND UP4, UPT, UR17, URZ, UPT ;  /* 0x000000ff1100728c */ /* 0x000fe4000bf85270 */
[----:B-1----:R-:W-:-:S09]  /*0dc0*/  UISETP.EQ.U32.AND UP5, UPT, UR4, 0x1, UPT ;  /* 0x000000010400788c */ /* 0x002fd2000bfa2070 */
[----:B------:R-:W-:Y:S05]  /*0dd0*/  BRA.U !UP5, `(.L_x_15) ;  /* 0x000000010d087547 */ /* 0x000fea000b800000 */
[----:B--234-:R-:W-:Y:S01]  /*0de0*/  UCGABAR_ARV ;  /* 0x00000000000079c7 */ /* 0x01cfe20008000000 */
[----:B------:R-:W-:Y:S05]  /*0df0*/  BRA `(.L_x_16) ;  /* 0x0000000000047947 */ /* 0x000fea0003800000 */
.L_x_15:
[----:B--234-:R-:W-:Y:S01]  /*0e00*/  NOP ;  /* 0x0000000000007918 */ /* 0x01cfe20000000000 */
.L_x_16:
[----:B------:R-:W1:Y:S01]  /*0e10*/  S2UR UR7, SR_CTAID.X ;  /* 0x00000000000779c3 */ /* 0x000e620000002500 */
[----:B------:R-:W-:-:S05]  /*0e20*/  CS2R.32 R53, SR_CgaSize ;  /* 0x0000000000357805 */ /* 0x000fca0000008a00 */
[----:B------:R-:W-:-:S05]  /*0e30*/  IMAD R53, R53, -0xa0, RZ ;  /* 0xffffff6035357824 */ /* 0x000fca00078e02ff */
[----:B------:R-:W-:-:S14]  /*0e40*/  R2UR UR5, R53 ;  /* 0x00000000350572ca */ /* 0x000fdc00000e0000 */
[----:B------:R-:W2:Y:S01]  /*0e50*/  LDCU UR5, c[0x0][UR5+0x2b0] ;  /* 0x00005600050577ac */ /* 0x000ea20008000800 */
[----:B------:R-:W-:-:S05]  /*0e60*/  CS2R.32 R53, SR_CgaSize ;  /* 0x0000000000357805 */ /* 0x000fca0000008a00 */
[----:B------:R-:W-:-:S05]  /*0e70*/  IMAD R53, R53, -0xa0, RZ ;  /* 0xffffff6035357824 */ /* 0x000fca00078e02ff */
[----:B------:R-:W-:-:S14]  /*0e80*/  R2UR UR4, R53 ;  /* 0x00000000350472ca */ /* 0x000fdc00000e0000 */
[----:B------:R-:W3:Y:S01]  /*0e90*/  LDCU UR4, c[0x0][UR4+0x2b4] ;  /* 0x00005680040477ac */ /* 0x000ee20008000800 */
[----:B------:R-:W4:Y:S01]  /*0ea0*/  S2UR UR8, SR_CTAID.Y ;  /* 0x00000000000879c3 */ /* 0x000f220000002600 */
[----:B------:R-:W-:-:S05]  /*0eb0*/  CS2R.32 R53, SR_CgaSize ;  /* 0x0000000000357805 */ /* 0x000fca0000008a00 */
[----:B------:R-:W-:-:S05]  /*0ec0*/  IMAD R53, R53, -0xa0, RZ ;  /* 0xffffff6035357824 */ /* 0x000fca00078e02ff */
[----:B------:R-:W-:-:S14]  /*0ed0*/  R2UR UR9, R53 ;  /* 0x00000000350972ca */ /* 0x000fdc00000e0000 */
[----:B------:R-:W3:Y:S01]  /*0ee0*/  LDCU UR9, c[0x0][UR9+0x2a0] ;  /* 0x00005400090977ac */ /* 0x000ee20008000800 */
[----:B------:R-:W3:Y:S01]  /*0ef0*/  LDCU UR21, c[0x0][0xb24] ;  /* 0x00016480ff1577ac */ /* 0x000ee20008000800 */
[----:B------:R-:W1:Y:S01]  /*0f00*/  S2UR UR36, SR_CTAID.Z ;  /* 0x00000000002479c3 */ /* 0x000e620000002700 */
[----:B------:R-:W-:-:S05]  /*0f10*/  CS2R.32 R53, SR_CgaSize ;  /* 0x0000000000357805 */ /* 0x000fca0000008a00 */
[----:B------:R-:W-:-:S05]  /*0f20*/  IMAD R53, R53, -0xa0, RZ ;  /* 0xffffff6035357824 */ /* 0x000fca00078e02ff */
[----:B------:R-:W-:-:S14]  /*0f30*/  R2UR UR63, R53 ;  /* 0x00000000353f72ca */ /* 0x000fdc00000e0000 */
[----:B------:R-:W3:Y:S01]  /*0f40*/  LDCU UR63, c[0x0][UR63+0x2a4] ;  /* 0x000054803f3f77ac */ /* 0x000ee20008000800 */
[----:B------:R-:W3:Y:S01]  /*0f50*/  LDCU UR42, c[0x0][0xb24] ;  /* 0x00016480ff2a77ac */ /* 0x000ee20008000800 */
[----:B-1----:R-:W-:Y:S01]  /*0f60*/  I2FP.F32.U32 R3, UR7 ;  /* 0x0000000700037c45 */ /* 0x002fe20008201000 */
[----:B------:R-:W1:Y:S04]  /*0f70*/  LDCU UR28, c[0x0][0xb30] ;  /* 0x00016600ff1c77ac */ /* 0x000e680008000800 */
[----:B--2---:R-:W-:Y:S01]  /*0f80*/  FMUL R3, R3, UR5 ;  /* 0x0000000503037c20 */ /* 0x004fe20008400000 */
[----:B------:R-:W-:Y:S01]  /*0f90*/  USHF.L.U32 UR26, UR47, 0xa, URZ ;  /* 0x0000000a2f1a7899 */ /* 0x000fe200080006ff */
[----:B----4-:R-:W-:Y:S01]  /*0fa0*/  I2FP.F32.U32 R2, UR8 ;  /* 0x0000000800027c45 */ /* 0x010fe20008201000 */
[----:B---3--:R-:W-:-:S03]  /*0fb0*/  UISETP.GE.AND UP2, UPT, UR21, 0x1, UPT ;  /* 0x000000011500788c */ /* 0x008fc6000bf46270 */
[----:B------:R-:W2:Y:S01]  /*0fc0*/  F2I.U32.TRUNC.NTZ R3, R3 ;  /* 0x0000000300037305 */ /* 0x000ea2000020f000 */
[----:B------:R-:W-:Y:S01]  /*0fd0*/  UMOV UR16, UR7 ;  /* 0x0000000700107c82 */ /* 0x000fe20008000000 */
[----:B------:R-:W-:Y:S01]  /*0fe0*/  FMUL R2, R2, UR4 ;  /* 0x0000000402027c20 */ /* 0x000fe20008400000 */
[----:B------:R-:W-:-:S05]  /*0ff0*/  UMOV UR20, UR8 ;  /* 0x0000000800147c82 */ /* 0x000fca0008000000 */
[----:B------:R-:W3:Y:S01]  /*1000*/  F2I.U32.TRUNC.NTZ R2, R2 ;  /* 0x0000000200027305 */ /* 0x000ee2000020f000 */
[----:B--2---:R-:W-:Y:S02]  /*1010*/  R2UR UR4, R3 ;  /* 0x00000000030472ca */ /* 0x004fe400000e0000 */
[----:B---3--:R-:W-:Y:S02]  /*1020*/  R2UR UR6, R2 ;  /* 0x00000000020672ca */ /* 0x008fe400000e0000 */
[----:B------:R-:W-:-:S09]  /*1030*/  PRMT R2, RZ, 0x7610, R2 ;  /* 0x00007610ff027816 */ /* 0x000fd20000000002 */
[----:B------:R-:W-:-:S04]  /*1040*/  UIADD3 UR5, UPT, UPT, -UR4, URZ, URZ ;  /* 0x000000ff04057290 */ /* 0x000fc8000fffe1ff */
[----:B------:R-:W-:Y:S02]  /*1050*/  UIMAD UR5, UR9, UR5, UR7 ;  /* 0x00000005090572a4 */ /* 0x000fe4000f8e0207 */
[----:B------:R-:W-:-:S04]  /*1060*/  UIADD3 UR4, UPT, UPT, -UR6, URZ, URZ ;  /* 0x000000ff06047290 */ /* 0x000fc8000fffe1ff */
[----:B------:R-:W-:Y:S01]  /*1070*/  IMAD.U32 R53, RZ, RZ, UR5 ;  /* 0x00000005ff357e24 */ /* 0x000fe2000f8e00ff */
[----:B------:R-:W-:Y:S01]  /*1080*/  UIMAD UR63, UR63, UR4, UR8 ;  /* 0x000000043f3f72a4 */ /* 0x000fe2000f8e0208 */
[----:B-1----:R-:W-:Y:S11]  /*1090*/  BRA.U UP4, `(.L_x_17) ;  /* 0x0000000104447547 */ /* 0x002ff6000b800000 */
[----:B------:R-:W-:Y:S01]  /*10a0*/  R2UR UR6, R53 ;  /* 0x00000000350672ca */ /* 0x000fe200000e0000 */
[----:B------:R-:W-:Y:S02]  /*10b0*/  UISETP.NE.AND UP0, UPT, UR63, URZ, UPT ;  /* 0x000000ff3f00728c */ /* 0x000fe4000bf05270 */
[----:B------:R-:W-:-:S04]  /*10c0*/  UISETP.NE.AND UP1, UPT, UR63, 0x1, UPT ;  /* 0x000000013f00788c */ /* 0x000fc8000bf25270 */
[----:B------:R-:W-:Y:S02]  /*10d0*/  USEL UR5, URZ, 0x2, UP1 ;  /* 0x00000002ff057887 */ /* 0x000fe40008800000 */
[----:B------:R-:W-:-:S04]  /*10e0*/  UISETP.NE.AND UP1, UPT, UR63, 0x3, UPT ;  /* 0x000000033f00788c */ /* 0x000fc8000bf25270 */
[----:B------:R-:W-:-:S04]  /*10f0*/  UISETP.EQ.OR UP0, UPT, UR6, URZ, !UP0 ;  /* 0x000000ff0600728c */ /* 0x000fc8000c702670 */
[----:B------:R-:W-:Y:S02]  /*1100*/  USEL UR8, URZ, 0x1, !UP0 ;  /* 0x00000001ff087887 */ /* 0x000fe4000c000000 */
[----:B------:R-:W-:-:S04]  /*1110*/  UISETP.NE.AND UP0, UPT, UR63, 0x2, UPT ;  /* 0x000000023f00788c */ /* 0x000fc8000bf05270 */
[----:B------:R-:W-:Y:S02]  /*1120*/  USEL UR4, URZ, 0x4, UP0 ;  /* 0x00000004ff047887 */ /* 0x000fe40008000000 */
[----:B------:R-:W-:Y:S02]  /*1130*/  UISETP.NE.AND UP0, UPT, UR6, URZ, UPT ;  /* 0x000000ff0600728c */ /* 0x000fe4000bf05270 */
[----:B------:R-:W-:Y:S02]  /*1140*/  USEL UR6, URZ, 0x8, UP1 ;  /* 0x00000008ff067887 */ /* 0x000fe40008800000 */
[----:B------:R-:W-:Y:S02]  /*1150*/  USEL UR7, UR5, 0x2, UP0 ;  /* 0x0000000205077887 */ /* 0x000fe40008000000 */
[----:B------:R-:W-:Y:S02]  /*1160*/  USEL UR4, UR4, 0x4, UP0 ;  /* 0x0000000404047887 */ /* 0x000fe40008000000 */
[----:B------:R-:W-:-:S02]  /*1170*/  USEL UR5, UR6, 0x8, UP0 ;  /* 0x0000000806057887 */ /* 0x000fc40008000000 */
[----:B------:R-:W-:-:S04]  /*1180*/  UIADD3 UR4, UPT, UPT, UR4, UR7, UR8 ;  /* 0x0000000704047290 */ /* 0x000fc8000fffe008 */
[----:B------:R-:W-:-:S06]  /*1190*/  UIADD3 UR4, UPT, UPT, UR4, UR5, URZ ;  /* 0x0000000504047290 */ /* 0x000fcc000fffe0ff */
[----:B------:R-:W-:Y:S02]  /*11a0*/  MOV R2, UR4 ;  /* 0x0000000400027c02 */ /* 0x000fe40008000f00 */
.L_x_17:
[----:B------:R-:W-:Y:S05]  /*11b0*/  BRA.U !UP2, `(.L_x_18) ;  /* 0x000000010ad47547 */ /* 0x000fea000b800000 */
[----:B------:R-:W1:Y:S01]  /*11c0*/  LDCU.128 UR12, c[0x0][0xb10] ;  /* 0x00016200ff0c77ac */ /* 0x000e620008000c00 */
[----:B------:R-:W2:Y:S01]  /*11d0*/  LDCU UR6, c[0x0][0x370] ;  /* 0x00006e00ff0677ac */ /* 0x000ea20008000800 */
[----:B------:R-:W3:Y:S01]  /*11e0*/  LDCU UR5, c[0x0][0x374] ;  /* 0x00006e80ff0577ac */ /* 0x000ee20008000800 */
[----:B------:R-:W4:Y:S01]  /*11f0*/  LDCU UR27, c[0x0][0xb0c] ;  /* 0x00016180ff1b77ac */ /* 0x000f220008000800 */
[----:B------:R-:W4:Y:S01]  /*1200*/  LDCU UR4, c[0x0][0xb20] ;  /* 0x00016400ff0477ac */ /* 0x000f220008000800 */
[----:B------:R-:W4:Y:S01]  /*1210*/  LDCU.64 UR8, c[0x0][0xb28] ;  /* 0x00016500ff0877ac */ /* 0x000f220008000a00 */
[----:B-1----:R-:W-:Y:S02]  /*1220*/  UISETP.NE.AND UP0, UPT, UR14, 0x1, UPT ;  /* 0x000000010e00788c */ /* 0x002fe4000bf05270 */
[----:B---3--:R-:W-:Y:S02]  /*1230*/  UIMAD.WIDE.U32 UR10, UR5, UR15, URZ ;  /* 0x0000000f050a72a5 */ /* 0x008fe4000f8e00ff */
[----:B--2---:R-:W-:-:S02]  /*1240*/  UIMAD.WIDE.U32 UR22, UR6, UR12, URZ ;  /* 0x0000000c061672a5 */ /* 0x004fc4000f8e00ff */
[----:B----4-:R-:W-:Y:S02]  /*1250*/  UISETP.NE.AND UP1, UPT, UR27, 0x1, UPT ;  /* 0x000000011b00788c */ /* 0x010fe4000bf25270 */
[----:B------:R-:W-:Y:S01]  /*1260*/  UISETP.NE.AND UP2, UPT, UR21, 0x1, UPT ;  /* 0x000000011500788c */ /* 0x000fe2000bf45270 */
[----:B------:R-:W-:Y:S02]  /*1270*/  UMOV UR10, UR11 ;  /* 0x0000000b000a7c82 */ /* 0x000fe40008000000 */
[----:B------:R-:W-:Y:S01]  /*1280*/  UMOV UR22, UR23 ;  /* 0x0000001700167c82 */ /* 0x000fe20008000000 */
[----:B------:R-:W-:Y:S02]  /*1290*/  @UP0 USHF.R.U32.HI UR5, URZ, UR4, UR10 ;  /* 0x00000004ff050299 */ /* 0x000fe4000801160a */
[----:B------:R-:W-:Y:S02]  /*12a0*/  UIMAD.WIDE.U32 UR24, UR20, UR15, URZ ;  /* 0x0000000f141872a5 */ /* 0x000fe4000f8e00ff */
[----:B------:R-:W-:-:S02]  /*12b0*/  UIMAD.WIDE.U32 UR10, UR5, UR8, URZ ;  /* 0x00000008050a72a5 */ /* 0x000fc4000f8e00ff */
[----:B------:R-:W-:Y:S02]  /*12c0*/  @UP1 USHF.R.U32.HI UR6, URZ, UR13, UR22 ;  /* 0x0000000dff061299 */ /* 0x000fe40008011616 */
[----:B------:R-:W-:Y:S02]  /*12d0*/  UIMAD.WIDE.U32 UR18, UR16, UR12, URZ ;  /* 0x0000000c101272a5 */ /* 0x000fe4000f8e00ff */
[----:B------:R-:W-:Y:S01]  /*12e0*/  UIMAD.WIDE.U32 UR22, UR6, UR8, URZ ;  /* 0x00000008061672a5 */ /* 0x000fe2000f8e00ff */
[----:B------:R-:W-:Y:S01]  /*12f0*/  UMOV UR24, UR25 ;  /* 0x0000001900187c82 */ /* 0x000fe20008000000 */
[----:B------:R-:W-:Y:S01]  /*1300*/  UMOV UR10, UR11 ;  /* 0x0000000b000a7c82 */ /* 0x000fe20008000000 */
[----:B------:R-:W-:Y:S02]  /*1310*/  USHF.R.U32.HI UR24, URZ, UR4, UR24 ;  /* 0x00000004ff187299 */ /* 0x000fe40008011618 */
[----:B------:R-:W-:Y:S02]  /*1320*/  @UP2 USHF.R.U32.HI UR5, URZ, UR9, UR10 ;  /* 0x00000009ff052299 */ /* 0x000fe4000801160a */
[----:B------:R-:W-:Y:S01]  /*1330*/  UMOV UR7, UR23 ;  /* 0x0000001700077c82 */ /* 0x000fe20008000000 */
[----:B------:R-:W-:Y:S01]  /*1340*/  UMOV UR18, UR19 ;  /* 0x0000001300127c82 */ /* 0x000fe20008000000 */
[----:B------:R-:W-:-:S02]  /*1350*/  @UP2 USHF.R.U32.HI UR6, URZ, UR9, UR7 ;  /* 0x00000009ff062299 */ /* 0x000fc40008011607 */
[----:B------:R-:W-:Y:S02]  /*1360*/  USHF.R.U32.HI UR13, URZ, UR13, UR18 ;  /* 0x0000000dff0d7299 */ /* 0x000fe40008011612 */
[----:B------:R-:W-:Y:S02]  /*1370*/  USEL UR4, UR20, UR24, !UP0 ;  /* 0x0000001814047287 */ /* 0x000fe4000c000000 */
[----:B------:R-:W-:Y:S02]  /*1380*/  UIMAD UR7, UR5, UR21, URZ ;  /* 0x00000015050772a4 */ /* 0x000fe4000f8e02ff */
[----:B------:R-:W-:Y:S02]  /*1390*/  USEL UR5, UR16, UR13, !UP1 ;  /* 0x0000000d10057287 */ /* 0x000fe4000c800000 */
[----:B------:R-:W-:Y:S02]  /*13a0*/  UIMAD UR12, UR6, UR21, URZ ;  /* 0x00000015060c72a4 */ /* 0x000fe4000f8e02ff */
[----:B------:R-:W-:-:S02]  /*13b0*/  UISETP.GE.AND UP0, UPT, UR4, UR7, UPT ;  /* 0x000000070400728c */ /* 0x000fc4000bf06270 */
[----:B------:R-:W-:Y:S02]  /*13c0*/  UIMAD.WIDE.U32 UR10, UR4, UR8, URZ ;  /* 0x00000008040a72a5 */ /* 0x000fe4000f8e00ff */
[----:B------:R-:W-:Y:S02]  /*13d0*/  UISETP.GE.OR UP0, UPT, UR5, UR12, UP0 ;  /* 0x0000000c0500728c */ /* 0x000fe40008706670 */
[----:B------:R-:W-:Y:S02]  /*13e0*/  UIMAD.WIDE.U32 UR12, UR5, UR8, URZ ;  /* 0x00000008050c72a5 */ /* 0x000fe4000f8e00ff */
[----:B------:R-:W-:Y:S01]  /*13f0*/  UIADD3 UR10, UPT, UPT, -UR4, URZ, URZ ;  /* 0x000000ff040a7290 */ /* 0x000fe2000fffe1ff */
[----:B------:R-:W-:Y:S01]  /*1400*/  UMOV UR8, UR11 ;  /* 0x0000000b00087c82 */ /* 0x000fe20008000000 */
[----:B------:R-:W-:Y:S02]  /*1410*/  UIADD3 UR11, UPT, UPT, -UR5, URZ, URZ ;  /* 0x000000ff050b7290 */ /* 0x000fe4000fffe1ff */
[----:B------:R-:W-:-:S03]  /*1420*/  USHF.R.U32.HI UR8, URZ, UR9, UR8 ;  /* 0x00000009ff087299 */ /* 0x000fc60008011608 */
[----:B------:R-:W-:Y:S01]  /*1430*/  @!UP0 UMOV UR7, UR13 ;  /* 0x0000000d00078c82 */ /* 0x000fe20008000000 */
[----:B------:R-:W-:Y:S02]  /*1440*/  UIMAD UR20, UR14, UR10, UR20 ;  /* 0x0000000a0e1472a4 */ /* 0x000fe4000f8e0214 */
[----:B------:R-:W-:Y:S02]  /*1450*/  USEL UR8, UR4, UR8, !UP2 ;  /* 0x0000000804087287 */ /* 0x000fe4000d000000 */
[----:B------:R-:W-:Y:S02]  /*1460*/  @!UP0 USHF.R.U32.HI UR7, URZ, UR9, UR7 ;  /* 0x00000009ff078299 */ /* 0x000fe40008011607 */
[----:B------:R-:W-:Y:S02]  /*1470*/  UIADD3 UR9, UPT, UPT, -UR8, URZ, URZ ;  /* 0x000000ff08097290 */ /* 0x000fe4000fffe1ff */
[----:B------:R-:W-:Y:S02]  /*1480*/  @!UP0 USEL UR7, UR5, UR7, !UP2 ;  /* 0x0000000705078287 */ /* 0x000fe4000d000000 */
[----:B------:R-:W-:-:S02]  /*1490*/  UIMAD UR9, UR21, UR9, UR4 ;  /* 0x00000009150972a4 */ /* 0x000fc4000f8e0204 */
[----:B------:R-:W-:Y:S02]  /*14a0*/  @!UP0 UIADD3 UR8, UPT, UPT, UR8, -UR7, URZ ;  /* 0x8000000708088290 */ /* 0x000fe4000fffe0ff */
[----:B------:R-:W-:Y:S02]  /*14b0*/  @!UP0 UIMAD UR6, UR9, UR6, UR7 ;  /* 0x00000006090682a4 */ /* 0x000fe4000f8e0207 */
[----:B------:R-:W-:Y:S02]  /*14c0*/  @!UP0 UIMAD UR4, UR8, UR21, UR5 ;  /* 0x00000015080482a4 */ /* 0x000fe4000f8e0205 */
[----:B------:R-:W-:Y:S02]  /*14d0*/  UIMAD UR16, UR27, UR11, UR16 ;  /* 0x0000000b1b1072a4 */ /* 0x000fe4000f8e0210 */
[----:B------:R-:W-:Y:S01]  /*14e0*/  UIMAD UR20, UR4, UR14, UR20 ;  /* 0x0000000e041472a4 */ /* 0x000fe2000f8e0214 */
[----:B------:R-:W-:Y:S02]  /*14f0*/  @!UP0 UMOV UR5, UR6 ;  /* 0x0000000600058c82 */ /* 0x000fe40008000000 */
[----:B------:R-:W-:-:S12]  /*1500*/  UIMAD UR16, UR5, UR27, UR16 ;  /* 0x0000001b051072a4 */ /* 0x000fd8000f8e0210 */
.L_x_18:
[----:B------:R-:W-:Y:S02]  /*1510*/  UISETP.NE.AND UP1, UPT, UR28, 0x1, UPT ;  /* 0x000000011c00788c */ /* 0x000fe4000bf25270 */
[----:B------:R-:W-:Y:S02]  /*1520*/  UISETP.NE.AND UP0, UPT, UR17, 0x2, UPT ;  /* 0x000000021100788c */ /* 0x000fe4000bf05270 */
[----:B------:R-:W-:-:S05]  /*1530*/  ULOP3.LUT UR23, UR26, 0xc00, URZ, 0xc0, !UPT ;  /* 0x00000c001a177892 */ /* 0x000fca000f8ec0ff */
[----:B------:R-:W-:Y:S07]  /*1540*/  BRA.U UP1, `(.L_x_19) ;  /* 0x0000000101447547 */ /* 0x000fee000b800000 */
[----:B------:R-:W1:Y:S01]  /*1550*/  LDCU.128 UR8, c[0x0][0xb10] ;  /* 0x00016200ff0877ac */ /* 0x000e620008000c00 */
[----:B------:R-:W2:Y:S01]  /*1560*/  LDCU UR12, c[0x0][0xb0c] ;  /* 0x00016180ff0c77ac */ /* 0x000ea20008000800 */
[----:B------:R-:W3:Y:S01]  /*1570*/  LDCU UR13, c[0x0][0xb20] ;  /* 0x00016400ff0d77ac */ /* 0x000ee20008000800 */
[----:B-1----:R-:W-:Y:S02]  /*1580*/  UIMAD.WIDE.U32 UR6, UR16, UR8, URZ ;  /* 0x00000008100672a5 */ /* 0x002fe4000f8e00ff */
[----:B------:R-:W-:Y:S02]  /*1590*/  UIMAD.WIDE.U32 UR4, UR20, UR11, URZ ;  /* 0x0000000b140472a5 */ /* 0x000fe4000f8e00ff */
[----:B--2---:R-:W-:Y:S02]  /*15a0*/  UISETP.NE.AND UP2, UPT, UR12, 0x1, UPT ;  /* 0x000000010c00788c */ /* 0x004fe4000bf45270 */
[----:B------:R-:W-:Y:S01]  /*15b0*/  UISETP.NE.AND UP1, UPT, UR10, 0x1, UPT ;  /* 0x000000010a00788c */ /* 0x000fe2000bf25270 */
[----:B------:R-:W-:-:S02]  /*15c0*/  UMOV UR6, UR7 ;  /* 0x0000000700067c82 */ /* 0x000fc40008000000 */
[----:B------:R-:W-:Y:S01]  /*15d0*/  UMOV UR4, UR5 ;  /* 0x0000000500047c82 */ /* 0x000fe20008000000 */
[----:B------:R-:W-:Y:S02]  /*15e0*/  USHF.R.U32.HI UR6, URZ, UR9, UR6 ;  /* 0x00000009ff067299 */ /* 0x000fe40008011606 */
[----:B---3--:R-:W-:Y:S02]  /*15f0*/  USHF.R.U32.HI UR4, URZ, UR13, UR4 ;  /* 0x0000000dff047299 */ /* 0x008fe40008011604 */
[----:B------:R-:W-:Y:S02]  /*1600*/  USEL UR5, UR16, UR6, !UP2 ;  /* 0x0000000610057287 */ /* 0x000fe4000d000000 */
[----:B------:R-:W-:-:S04]  /*1610*/  USEL UR4, UR20, UR4, !UP1 ;  /* 0x0000000414047287 */ /* 0x000fc8000c800000 */
[----:B------:R-:W-:Y:S02]  /*1620*/  UIADD3 UR6, UPT, UPT, UR5, -UR4, URZ ;  /* 0x8000000405067290 */ /* 0x000fe4000fffe0ff */
[----:B------:R-:W-:Y:S02]  /*1630*/  UIADD3 UR4, UPT, UPT, -UR5, UR4, URZ ;  /* 0x0000000405047290 */ /* 0x000fe4000fffe1ff */
[----:B------:R-:W-:Y:S02]  /*1640*/  UIMAD UR20, UR6, UR10, UR20 ;  /* 0x0000000a061472a4 */ /* 0x000fe4000f8e0214 */
[----:B------:R-:W-:-:S12]  /*1650*/  UIMAD UR16, UR4, UR12, UR16 ;  /* 0x0000000c041072a4 */ /* 0x000fd8000f8e0210 */
.L_x_19:
[----:B------:R-:W-:Y:S05]  /*1660*/  BRA.U !UP5, `(.L_x_20) ;  /* 0x000000010d0c7547 */ /* 0x000fea000b800000 */
[----:B------:R-:W-:Y:S01]  /*1670*/  UCGABAR_WAIT ;  /* 0x0000000000007dc7 */ /* 0x000fe20008000000 */
[----:B------:R-:W-:Y:S01]  /*1680*/  CCTL.IVALL ;  /* 0x00000000ff00798f */ /* 0x000fe20002000000 */
[----:B------:R-:W-:Y:S05]  /*1690*/  BRA `(.L_x_21) ;  /* 0x0000000000047947 */ /* 0x000fea0003800000 */
.L_x_20:
[----:B------:R-:W-:Y:S06]  /*16a0*/  BAR.SYNC.DEFER_BLOCKING 0x0 ;  /* 0x0000000000007b1d */ /* 0x000fec0000010000 */
.L_x_21:
[----:B------:R-:W-:Y:S05]  /*16b0*/  BRA.U UP0, `(.L_x_22) ;  /* 0x0000001500207547 */ /* 0x000fea000b800000 */
[----:B------:R-:W1:Y:S01]  /*16c0*/  LDCU UR6, c[0x0][0x38c] ;  /* 0x00007180ff0677ac */ /* 0x000e620008000800 */
[----:B------:R-:W-:Y:S01]  /*16d0*/  PLOP3.LUT P1, PT, PT, PT, UP3, 0x80, 0x8 ;  /* 0x000000000008781c */ /* 0x000fe20003f2f038 */
[----:B------:R-:W-:Y:S01]  /*16e0*/  IMAD.MOV.U32 R12, RZ, RZ, 0x1 ;  /* 0x00000001ff0c7424 */ /* 0x000fe200078e00ff */
[----:B------:R-:W-:Y:S01]  /*16f0*/  ISETP.EQ.OR P2, PT, R0, RZ, P3 ;  /* 0x000000ff0000720c */ /* 0x000fe20001f42670 */
[----:B------:R-:W-:Y:S01]  /*1700*/  UISETP.NE.AND UP1, UPT, UR17, URZ, UPT ;  /* 0x000000ff1100728c */ /* 0x000fe2000bf25270 */
[----:B------:R-:W-:Y:S02]  /*1710*/  PLOP3.LUT P1, PT, P1, PT, PT, 0x8, 0x80 ;  /* 0x000000000080781c */ /* 0x000fe40000f2e170 */
[----:B------:R-:W-:Y:S01]  /*1720*/  CS2R R10, SRZ ;  /* 0x00000000000a7805 */ /* 0x000fe2000001ff00 */
[----:B------:R-:W-:Y:S01]  /*1730*/  IMAD.MOV.U32 R9, RZ, RZ, RZ ;  /* 0x000000ffff097224 */ /* 0x000fe200078e00ff */
[----:B------:R-:W2:Y:S01]  /*1740*/  LDCU UR43, c[0x0][0x370] ;  /* 0x00006e00ff2b77ac */ /* 0x000ea20008000800 */
[----:B------:R-:W-:Y:S01]  /*1750*/  IMAD.MOV.U32 R8, RZ, RZ, 0x1 ;  /* 0x00000001ff087424 */ /* 0x000fe200078e00ff */
[----:B------:R-:W3:Y:S01]  /*1760*/  LDCU.64 UR38, c[0x0][0x348] ;  /* 0x00006900ff2677ac */ /* 0x000ee20008000a00 */
[----:B------:R-:W-:-:S02]  /*1770*/  USHF.R.U32.HI UR48, URZ, 0x5, UR23 ;  /* 0x00000005ff307899 */ /* 0x000fc40008011617 */
[----:B-1----:R-:W-:Y:S02]  /*1780*/  UIADD3 UR5, UPT, UPT, UR6, 0x3f, URZ ;  /* 0x0000003f06057890 */ /* 0x002fe4000fffe0ff */
[----:B------:R-:W-:Y:S02]  /*1790*/  UIADD3 UR49, UPT, UPT, UR6, 0x7e, URZ ;  /* 0x0000007e06317890 */ /* 0x000fe4000fffe0ff */
[----:B------:R-:W-:Y:S01]  /*17a0*/  USHF.R.S32.HI UR4, URZ, 0x1f, UR5 ;  /* 0x0000001fff047899 */ /* 0x000fe20008011405 */
[----:B------:R-:W1:Y:S03]  /*17b0*/  LDCU UR41, c[0x0][0x374] ;  /* 0x00006e80ff2977ac */ /* 0x000e660008000800 */
[----:B------:R-:W-:Y:S02]  /*17c0*/  ULEA.HI UR4, UR4, UR5, URZ, 0x6 ;  /* 0x0000000504047291 */ /* 0x000fe4000f8f30ff */
[----:B------:R-:W-:-:S02]  /*17d0*/  USEL UR29, UR40, 0x2, UP1 ;  /* 0x00000002281d7887 */ /* 0x000fc40008800000 */
[----:B------:R-:W-:Y:S02]  /*17e0*/  USHF.R.S32.HI UR45, URZ, 0x6, UR4 ;  /* 0x00000006ff2d7899 */ /* 0x000fe40008011404 */
[----:B------:R-:W-:Y:S02]  /*17f0*/  UIADD3 UR4, UPT, UPT, UR6, -0x1, URZ ;  /* 0xffffffff06047890 */ /* 0x000fe4000fffe0ff */
[----:B------:R-:W-:Y:S02]  /*1800*/  UISETP.LT.U32.AND UP0, UPT, UR45, 0x4, UPT ;  /* 0x000000042d00788c */ /* 0x000fe4000bf01070 */
[----:B------:R-:W-:Y:S02]  /*1810*/  UISETP.GE.U32.AND UP2, UPT, UR4, -0x7f, UPT ;  /* 0xffffff810400788c */ /* 0x000fe4000bf46070 */
[----:B------:R-:W-:Y:S01]  /*1820*/  USEL UR44, UR45, 0x4, UP0 ;  /* 0x000000042d2c7887 */ /* 0x000fe20008000000 */
[----:B------:R-:W-:-:S03]  /*1830*/  UMOV UR21, URZ ;  /* 0x000000ff00157c82 */ /* 0x000fc60008000000 */
[----:B------:R-:W-:Y:S02]  /*1840*/  UIADD3 UR22, UPT, UPT, UR44, -0x1, URZ ;  /* 0xffffffff2c167890 */ /* 0x000fe4000fffe0ff */
[----:B------:R-:W-:-:S03]  /*1850*/  UIADD3 UR46, UPT, UPT, UR45, -UR44, URZ ;  /* 0x8000002c2d2e7290 */ /* 0x000fc6000fffe0ff */
[----:B------:R-:W-:-:S04]  /*1860*/  @UP2 UIADD3 UR22, UPT, UPT, UR44, URZ, URZ ;  /* 0x000000ff2c162290 */ /* 0x000fc8000fffe0ff */
[----:B-123--:R-:W-:-:S12]  /*1870*/  UIADD3 UR22, UPT, UPT, UR22, 0x1, URZ ;  /* 0x0000000116167890 */ /* 0x00efd8000fffe0ff */
.L_x_42:
[----:B------:R-:W-:Y:S01]  /*1880*/  UISETP.NE.AND UP0, UPT, UR47, URZ, UPT ;  /* 0x000000ff2f00728c */ /* 0x000fe2000bf05270 */
[----:B------:R-:W1:Y:S08]  /*1890*/  S2UR UR47, SR_CgaCtaId ;  /* 0x00000000002f79c3 */ /* 0x000e700000008800 */
[----:B------:R-:W-:Y:S05]  /*18a0*/  BRA.U UP0, `(.L_x_23) ;  /* 0x0000000100347547 */ /* 0x000fea000b800000 */
[----:B------:R-:W2:Y:S01]  /*18b0*/  S2R R0, SR_CgaCtaId ;  /* 0x0000000000007919 */ /* 0x000ea20000008800 */
[----:B------:R-:W-:-:S04]  /*18c0*/  MOV R2, 0x400 ;  /* 0x0000040000027802 */ /* 0x000fc80000000f00 */
[----:B--2---:R-:W-:Y:S02]  /*18d0*/  LEA R0, R0, R2, 0x18 ;  /* 0x0000000200007211 */ /* 0x004fe400078ec0ff */
[----:B------:R-:W-:-:S03]  /*18e0*/  SHF.L.U32 R2, R8, 0x1f, RZ ;  /* 0x0000001f08027819 */ /* 0x000fc600000006ff */
[----:B------:R-:W-:-:S04]  /*18f0*/  IMAD R0, R9, 0x8, R0 ;  /* 0x0000000809007824 */ /* 0x000fc800078e0200 */
[----:B------:R-:W2:Y:S02]  /*1900*/  SYNCS.PHASECHK.TRANS64.TRYWAIT P0, [R0+URZ+0x100], R2 ;  /* 0x00010002000075a7 */ /* 0x000ea400080011ff */
[----:B--2---:R-:W-:Y:S05]  /*1910*/  @!P0 BRA `(.L_x_24) ;  /* 0x0000006800a88947 */ /* 0x004fea0003800000 */
.L_x_138:
[----:B------:R-:W-:Y:S01]  /*1920*/  VIADD R9, R9, 0x1 ;  /* 0x0000000109097836 */ /* 0x000fe20000000000 */
[----:B------:R2:W-:Y:S04]  /*1930*/  SYNCS.ARRIVE.TRANS64.A1T0 RZ, [R0+URZ+0xf0], RZ ;  /* 0x0000f0ff00ff79a7 */ /* 0x0005e800081000ff */
[----:B------:R-:W-:-:S04]  /*1940*/  ISETP.NE.AND P0, PT, R9, 0x2, PT ;  /* 0x000000020900780c */ /* 0x000fc80003f05270 */
[----:B------:R-:W-:Y:S02]  /*1950*/  SEL R9, R9, RZ, P0 ;  /* 0x000000ff09097207 */ /* 0x000fe40000000000 */
[----:B--2---:R-:W-:-:S04]  /*1960*/  SEL R0, RZ, 0x1, P0 ;  /* 0x00000001ff007807 */ /* 0x004fc80000000000 */
[----:B------:R-:W-:-:S07]  /*1970*/  LOP3.LUT R8, R8, R0, RZ, 0x3c, !PT ;  /* 0x0000000008087212 */ /* 0x000fce00078e3cff */
.L_x_23:
[----:B------:R-:W-:Y:S01]  /*1980*/  UMOV UR13, 0x400 ;  /* 0x00000400000d7882 */ /* 0x000fe20000000000 */
[----:B------:R-:W-:Y:S01]  /*1990*/  SHF.L.U32 R0, R12, 0x1f, RZ ;  /* 0x0000001f0c007819 */ /* 0x000fe200000006ff */
[----:B-1----:R-:W-:Y:S02]  /*19a0*/  ULEA UR13, UR47, UR13, 0x18 ;  /* 0x0000000d2f0d7291 */ /* 0x002fe4000f8ec0ff */
[----:B------:R-:W-:Y:S02]  /*19b0*/  UISETP.GE.U32.AND UP0, UPT, UR49, 0x7f, UPT ;  /* 0x0000007f3100788c */ /* 0x000fe4000bf06070 */
[----:B------:R-:W-:Y:S02]  /*19c0*/  ULEA UR4, UR21, UR13, 0x3 ;  /* 0x0000000d15047291 */ /* 0x000fe4000f8e18ff */
[----:B------:R-:W-:Y:S02]  /*19d0*/  USHF.L.U32 UR19, UR20, 0x6, URZ ;  /* 0x0000000614137899 */ /* 0x000fe400080006ff */
[----:B------:R-:W-:Y:S01]  /*19e0*/  ULEA UR35, UR16, UR48, 0x7 ;  /* 0x0000003010237291 */ /* 0x000fe2000f8e38ff */
[----:B------:R-:W-:-:S04]  /*19f0*/  UMOV UR14, URZ ;  /* 0x000000ff000e7c82 */ /* 0x000fc80008000000 */
[----:B------:R1:W2:Y:S01]  /*1a00*/  SYNCS.PHASECHK.TRANS64.TRYWAIT P0, [UR4+0x20], R0 ;  /* 0x00002000ff0075a7 */ /* 0x0002a20008001104 */
[----:B------:R-:W-:Y:S06]  /*1a10*/  BRA.U !UP0, `(.L_x_25) ;  /* 0x0000000108f07547 */ /* 0x000fec000b800000 */
[----:B------:R-:W-:Y:S01]  /*1a20*/  UMOV UR15, URZ ;  /* 0x000000ff000f7c82 */ /* 0x000fe20008000000 */
[----:B------:R-:W-:-:S05]  /*1a30*/  UMOV UR4, UR21 ;  /* 0x0000001500047c82 */ /* 0x000fca0008000000 */
.L_x_31:
[----:B------:R-:W-:Y:S01]  /*1a40*/  ULEA UR33, UR4, UR13, 0x3 ;  /* 0x0000000d04217291 */ /* 0x000fe2000f8e18ff */
[----:B--2---:R-:W-:Y:S01]  /*1a50*/  @!P3 MOV R2, 0xc000 ;  /* 0x0000c0000002b802 */ /* 0x004fe20000000f00 */
[----:B--2-4-:R-:W-:Y:S10]  /*1a60*/  @P0 BRA `(.L_x_26) ;  /* 0x00000000000c0947 */ /* 0x014ff40003800000 */
[----:B------:R-:W-:-:S04]  /*1a70*/  SHF.L.U32 R3, R12, 0x1f, RZ ;  /* 0x0000001f0c037819 */ /* 0x000fc800000006ff */
[----:B------:R-:W2:Y:S02]  /*1a80*/  SYNCS.PHASECHK.TRANS64.TRYWAIT P0, [UR33+0x20], R3 ;  /* 0x00002003ff0075a7 */ /* 0x000ea40008001121 */
[----:B--2---:R-:W-:Y:S05]  /*1a90*/  @!P0 BRA `(.L_x_27) ;  /* 0x00000068005c8947 */ /* 0x004fea0003800000 */
.L_x_26:
[----:B------:R2:W-:Y:S01]  /*1aa0*/  @!P3 SYNCS.ARRIVE.TRANS64 RZ, [UR33], R2 ;  /* 0x00000002ffffb9a7 */ /* 0x0005e20008000021 */
[----:B------:R-:W-:-:S04]  /*1ab0*/  ULOP3.LUT UR5, UR29, 0x2, URZ, 0xfc, !UPT ;  /* 0x000000021d057892 */ /* 0x000fc8000f8efcff */
[----:B------:R-:W-:-:S09]  /*1ac0*/  UISETP.NE.AND UP0, UPT, UR5, 0x2, UPT ;  /* 0x000000020500788c */ /* 0x000fd2000bf05270 */
[----:B------:R-:W-:Y:S05]  /*1ad0*/  BRA.U UP0, `(.L_x_28) ;  /* 0x0000000100047547 */ /* 0x000fea000b800000 */
[----:B------:R-:W-:Y:S05]  /*1ae0*/  BPT.TRAP 0x1 ;  /* 0x000000040000795c */ /* 0x000fea0000300000 */
.L_x_28:
[----:B------:R-:W-:Y:S04]  /*1af0*/  BSSY.RECONVERGENT B0, `(.L_x_29) ;  /* 0x0000003000007945 */ /* 0x000fe80003800200 */
[----:B------:R-:W-:Y:S05]  /*1b00*/  @P2 BRA `(.L_x_30) ;  /* 0x0000000000042947 */ /* 0x000fea0003800000 */
[----:B------:R-:W-:Y:S05]  /*1b10*/  BPT.TRAP 0x1 ;  /* 0x000000040000795c */ /* 0x000fea0000300000 */
.L_x_30:
[----:B------:R-:W-:Y:S05]  /*1b20*/  BSYNC.RECONVERGENT B0 ;  /* 0x0000000000007941 */ /* 0x000fea0003800200 */
.L_x_29:
[----:B------:R-:W-:Y:S02]  /*1b30*/  UIADD3 UR5, UPT, UPT, UR4, 0x1, URZ ;  /* 0x0000000104057890 */ /* 0x000fe4000fffe0ff */
[----:B------:R-:W-:Y:S02]  /*1b40*/  ULEA UR24, UR4, UR23, 0xd ;  /* 0x0000001704187291 */ /* 0x000fe4000f8e68ff */
[----:B------:R-:W-:Y:S02]  /*1b50*/  UISETP.NE.AND UP0, UPT, UR5, 0x4, UPT ;  /* 0x000000040500788c */ /* 0x000fe4000bf05270 */
[----:B------:R-:W-:Y:S02]  /*1b60*/  ULEA UR8, UR4, UR13, 0xe ;  /* 0x0000000d04087291 */ /* 0x000fe4000f8e70ff */
[----:B------:R-:W-:Y:S02]  /*1b70*/  USEL UR6, URZ, 0x1, UP0 ;  /* 0x00000001ff067887 */ /* 0x000fe40008000000 */
[----:B------:R-:W-:-:S02]  /*1b80*/  USEL UR21, UR5, URZ, UP0 ;  /* 0x000000ff05157287 */ /* 0x000fc40008000000 */
[----:B------:R-:W-:Y:S02]  /*1b90*/  UIADD3 UR4, UP0, UPT, UR38, 0x180, URZ ;  /* 0x0000018026047890 */ /* 0x000fe4000ff1e0ff */
[----:B------:R-:W-:Y:S01]  /*1ba0*/  ULEA UR5, UR21, UR13, 0x3 ;  /* 0x0000000d15057291 */ /* 0x000fe2000f8e18ff */
[----:B------:R-:W-:Y:S01]  /*1bb0*/  LOP3.LUT R12, R12, UR6, RZ, 0x3c, !PT ;  /* 0x000000060c0c7c12 */ /* 0x000fe2000f8e3cff */
[----:B------:R-:W-:Y:S02]  /*1bc0*/  USHF.L.U32 UR34, UR15, 0x6, URZ ;  /* 0x000000060f227899 */ /* 0x000fe400080006ff */
[----:B------:R-:W-:Y:S01]  /*1bd0*/  UIADD3 UR6, UP1, UPT, UR38, 0x80, URZ ;  /* 0x0000008026067890 */ /* 0x000fe2000ff3e0ff */
[----:B-1----:R-:W-:Y:S01]  /*1be0*/  SHF.L.U32 R0, R12, 0x1f, RZ ;  /* 0x0000001f0c007819 */ /* 0x002fe200000006ff */
[----:B------:R-:W-:Y:S02]  /*1bf0*/  ULEA UR24, UR24, UR13, 0x2 ;  /* 0x0000000d18187291 */ /* 0x000fe4000f8e10ff */
[----:B------:R-:W-:Y:S01]  /*1c00*/  UIADD3 UR15, UPT, UPT, UR15, 0x1, URZ ;  /* 0x000000010f0f7890 */ /* 0x000fe2000fffe0ff */
[----:B------:R3:W4:Y:S01]  /*1c10*/  SYNCS.PHASECHK.TRANS64.TRYWAIT P0, [UR5+0x20], R0 ;  /* 0x00002000ff0075a7 */ /* 0x0007220008001105 */
[----:B------:R-:W-:-:S02]  /*1c20*/  UIADD3.X UR5, UPT, UPT, URZ, UR39, URZ, UP0, !UPT ;  /* 0x00000027ff057290 */ /* 0x000fc400087fe4ff */
[----:B------:R-:W-:Y:S02]  /*1c30*/  UIADD3.X UR7, UPT, UPT, URZ, UR39, URZ, UP1, !UPT ;  /* 0x00000027ff077290 */ /* 0x000fe40008ffe4ff */
[----:B------:R-:W-:Y:S02]  /*1c40*/  UIADD3 UR32, UPT, UPT, UR24, 0x8400, URZ ;  /* 0x0000840018207890 */ /* 0x000fe4000fffe0ff */
[----:B------:R-:W-:Y:S02]  /*1c50*/  UISETP.NE.AND UP0, UPT, UR15, UR22, UPT ;  /* 0x000000160f00728c */ /* 0x000fe4000bf05270 */
[----:B------:R-:W-:Y:S02]  /*1c60*/  UIADD3 UR26, UPT, UPT, UR34, 0x20, URZ ;  /* 0x00000020221a7890 */ /* 0x000fe4000fffe0ff */
[----:B------:R-:W-:Y:S02]  /*1c70*/  UIADD3 UR24, UPT, UPT, UR24, 0xc400, URZ ;  /* 0x0000c40018187890 */ /* 0x000fe4000fffe0ff */
[----:B------:R-:W-:-:S02]  /*1c80*/  UIADD3 UR16, UPT, UPT, UR8, 0x28400, URZ ;  /* 0x0002840008107890 */ /* 0x000fc4000fffe0ff */
[----:B------:R-:W-:Y:S01]  /*1c90*/  UIADD3 UR8, UPT, UPT, UR8, 0x2a400, URZ ;  /* 0x0002a40008087890 */ /* 0x000fe2000fffe0ff */
[----:B------:R-:W-:Y:S01]  /*1ca0*/  UMOV UR10, 0xf0000 ;  /* 0x000f0000000a7882 */ /* 0x000fe20000000000 */
[----:B------:R-:W-:Y:S01]  /*1cb0*/  UMOV UR30, 0x0 ;  /* 0x00000000001e7882 */ /* 0x000fe20000000000 */
[----:B------:R-:W-:Y:S01]  /*1cc0*/  UMOV UR31, 0x10000000 ;  /* 0x10000000001f7882 */ /* 0x000fe20000000000 */
[----:B------:R-:W-:Y:S01]  /*1cd0*/  UMOV UR25, UR33 ;  /* 0x0000002100197c82 */ /* 0x000fe20008000000 */
[----:B------:R-:W-:Y:S01]  /*1ce0*/  UMOV UR27, UR35 ;  /* 0x00000023001b7c82 */ /* 0x000fe20008000000 */
[----:B------:R-:W-:Y:S01]  /*1cf0*/  UMOV UR28, UR36 ;  /* 0x00000024001c7c82 */ /* 0x000fe20008000000 */
[----:B------:R-:W-:Y:S01]  /*1d00*/  UTMALDG.3D.MULTICAST [UR32], [UR6], UR10, desc[UR30] ;  /* 0x00001e20060073b4 */ /* 0x000fe2000801180a */
[----:B------:R-:W-:Y:S01]  /*1d10*/  UMOV UR17, UR33 ;  /* 0x0000002100117c82 */ /* 0x000fe20008000000 */
[----:B------:R-:W-:Y:S01]  /*1d20*/  UMOV UR20, UR36 ;  /* 0x0000002400147c82 */ /* 0x000fe20008000000 */
[----:B------:R-:W-:Y:S01]  /*1d30*/  UMOV UR18, UR34 ;  /* 0x0000002200127c82 */ /* 0x000fe20008000000 */
[----:B------:R-:W-:Y:S01]  /*1d40*/  UMOV UR11, UR19 ;  /* 0x00000013000b7c82 */ /* 0x000fe20008000000 */
[----:B------:R-:W-:Y:S01]  /*1d50*/  UMOV UR12, UR36 ;  /* 0x00000024000c7c82 */ /* 0x000fe20008000000 */
[----:B------:R-:W-:Y:S01]  /*1d60*/  UMOV UR9, UR33 ;  /* 0x0000002100097c82 */ /* 0x000fe20008000000 */
[----:B------:R-:W-:Y:S01]  /*1d70*/  UMOV UR14, UR22 ;  /* 0x00000016000e7c82 */ /* 0x000fe20008000000 */
[----:B------:R1:W-:Y:S01]  /*1d80*/  UTMALDG.3D.MULTICAST [UR24], [UR6], UR10, desc[UR30] ;  /* 0x00001e18060073b4 */ /* 0x0003e2000801180a */
[----:B------:R-:W-:Y:S01]  /*1d90*/  UTMALDG.3D [UR16], [UR4], desc[UR30] ;  /* 0x00001e10040075b4 */ /* 0x000fe20008011000 */
[----:B-1----:R-:W-:-:S02]  /*1da0*/  UMOV UR10, UR26 ;  /* 0x0000001a000a7c82 */ /* 0x002fc40008000000 */
[----:B------:R1:W-:Y:S02]  /*1db0*/  UTMALDG.3D [UR8], [UR4], desc[UR30] ;  /* 0x00001e08040075b4 */ /* 0x0003e40008011000 */
[----:B-1----:R-:W-:Y:S01]  /*1dc0*/  UMOV UR4, UR21 ;  /* 0x0000001500047c82 */ /* 0x002fe20008000000 */
[----:B---3--:R-:W-:Y:S05]  /*1dd0*/  BRA.U UP0, `(.L_x_31) ;  /* 0xfffffffd00187547 */ /* 0x008fea000b83ffff */
.L_x_25:
[----:B------:R-:W-:Y:S01]  /*1de0*/  ULEA UR4, UR21, UR13, 0x3 ;  /* 0x0000000d15047291 */ /* 0x000fe2000f8e18ff */
[----:B-1----:R-:W-:Y:S01]  /*1df0*/  SHF.L.U32 R0, R12, 0x1f, RZ ;  /* 0x0000001f0c007819 */ /* 0x002fe200000006ff */
[----:B------:R-:W-:Y:S01]  /*1e00*/  @!P1 SYNCS.ARRIVE.TRANS64.A1T0 RZ, [UR13+0x88], RZ ;  /* 0x000088ffffff99a7 */ /* 0x000fe2000810000d */
[----:B------:R-:W-:-:S06]  /*1e10*/  UISETP.GT.AND UP0, UPT, UR45, UR44, UPT ;  /* 0x0000002c2d00728c */ /* 0x000fcc000bf04270 */
[----:B--2-4-:R1:W2:Y:S03]  /*1e20*/  SYNCS.PHASECHK.TRANS64.TRYWAIT P0, [UR4+0x20], R0 ;  /* 0x00002000ff0075a7 */ /* 0x0142a60008001104 */
[----:B------:R-:W-:Y:S05]  /*1e30*/  BRA.U !UP0, `(.L_x_32) ;  /* 0x0000000108ec7547 */ /* 0x000fea000b800000 */
[----:B------:R-:W-:Y:S01]  /*1e40*/  UIADD3 UR15, UPT, UPT, UR46, UR14, URZ ;  /* 0x0000000e2e0f7290 */ /* 0x000fe2000fffe0ff */
[----:B------:R-:W-:-:S11]  /*1e50*/  UMOV UR4, UR21 ;  /* 0x0000001500047c82 */ /* 0x000fd60008000000 */
.L_x_38:
[----:B------:R-:W-:Y:S01]  /*1e60*/  ULEA UR33, UR4, UR13, 0x3 ;  /* 0x0000000d04217291 */ /* 0x000fe2000f8e18ff */
[----:B--2---:R-:W-:Y:S01]  /*1e70*/  @!P3 MOV R2, 0xc000 ;  /* 0x0000c0000002b802 */ /* 0x004fe20000000f00 */
[----:B--2-4-:R-:W-:Y:S10]  /*1e80*/  @P0 BRA `(.L_x_33) ;  /* 0x00000000000c0947 */ /* 0x014ff40003800000 */
[----:B------:R-:W-:-:S04]  /*1e90*/  SHF.L.U32 R3, R12, 0x1f, RZ ;  /* 0x0000001f0c037819 */ /* 0x000fc800000006ff */
[----:B------:R-:W2:Y:S02]  /*1ea0*/  SYNCS.PHASECHK.TRANS64.TRYWAIT P0, [UR33+0x20], R3 ;  /* 0x00002003ff0075a7 */ /* 0x000ea40008001121 */
[----:B--2---:R-:W-:Y:S05]  /*1eb0*/  @!P0 BRA `(.L_x_34) ;  /* 0x00000064006c8947 */ /* 0x004fea0003800000 */
.L_x_33:
[----:B------:R2:W-:Y:S01]  /*1ec0*/  @!P3 SYNCS.ARRIVE.TRANS64 RZ, [UR33], R2 ;  /* 0x00000002ffffb9a7 */ /* 0x0005e20008000021 */
[----:B------:R-:W-:-:S04]  /*1ed0*/  ULOP3.LUT UR5, UR29, 0x2, URZ, 0xfc, !UPT ;  /* 0x000000021d057892 */ /* 0x000fc8000f8efcff */
[----:B------:R-:W-:-:S09]  /*1ee0*/  UISETP.NE.AND UP0, UPT, UR5, 0x2, UPT ;  /* 0x000000020500788c */ /* 0x000fd2000bf05270 */
[----:B------:R-:W-:Y:S05]  /*1ef0*/  BRA.U UP0, `(.L_x_35) ;  /* 0x0000000100047547 */ /* 0x000fea000b800000 */
[----:B------:R-:W-:Y:S05]  /*1f00*/  BPT.TRAP 0x1 ;  /* 0x000000040000795c */ /* 0x000fea0000300000 */
.L_x_35:
[----:B------:R-:W-:Y:S04]  /*1f10*/  BSSY.RECONVERGENT B0, `(.L_x_36) ;  /* 0x0000003000007945 */ /* 0x000fe80003800200 */
[----:B------:R-:W-:Y:S05]  /*1f20*/  @P2 BRA `(.L_x_37) ;  /* 0x0000000000042947 */ /* 0x000fea0003800000 */
[----:B------:R-:W-:Y:S05]  /*1f30*/  BPT.TRAP 0x1 ;  /* 0x000000040000795c */ /* 0x000fea0000300000 */
.L_x_37:
[----:B------:R-:W-:Y:S05]  /*1f40*/  BSYNC.RECONVERGENT B0 ;  /* 0x0000000000007941 */ /* 0x000fea0003800200 */
.L_x_36:
        /* <DEDUP_REMOVED lines=42> */
.L_x_32:
[C---:B------:R-:W-:Y:S01]  /*21f0*/  LEA R3, R11.reuse, UR13, 0x3 ;  /* 0x0000000d0b037c11 */ /* 0x040fe2000f8e18ff */
[----:B------:R-:W-:Y:S01]  /*2200*/  NOP ;  /* 0x0000000000007918 */ /* 0x000fe20000000000 */
[----:B-1----:R-:W-:Y:S02]  /*2210*/  SHF.L.U32 R0, R10, 0x1f, RZ ;  /* 0x0000001f0a007819 */ /* 0x002fe400000006ff */
[----:B------:R-:W-:Y:S02]  /*2220*/  LEA R4, R11, UR13, 0x4 ;  /* 0x0000000d0b047c11 */ /* 0x000fe4000f8e20ff */
[----:B--2-4-:R-:W1:Y:S02]  /*2230*/  SYNCS.PHASECHK.TRANS64.TRYWAIT P0, [R3+URZ+0x90], R0 ;  /* 0x00009000030075a7 */ /* 0x014e6400080011ff */
[----:B-1----:R-:W-:Y:S05]  /*2240*/  @!P0 BRA `(.L_x_39) ;  /* 0x0000006000a08947 */ /* 0x002fea0003800000 */
.L_x_141:
[----:B------:R-:W2:Y:S01]  /*2250*/  LDS.128 R4, [R4+0x120] ;  /* 0x0001200004047984 */ /* 0x000ea20000000c00 */
[----:B------:R-:W-:Y:S01]  /*2260*/  UISETP.GE.AND UP0, UPT, UR42, 0x1, UPT ;  /* 0x000000012a00788c */ /* 0x000fe2000bf06270 */
[----:B------:R-:W-:Y:S01]  /*2270*/  @!PT LDS RZ, [RZ] ;  /* 0x00000000fffff984 */ /* 0x000fe20000000800 */
[----:B------:R-:W-:Y:S01]  /*2280*/  @!PT LDS RZ, [RZ] ;  /* 0x00000000fffff984 */ /* 0x000fe20000000800 */
[----:B------:R-:W-:Y:S01]  /*2290*/  @!PT LDS RZ, [RZ] ;  /* 0x00000000fffff984 */ /* 0x000fe20000000800 */
[----:B------:R-:W-:Y:S01]  /*22a0*/  @!PT LDS RZ, [RZ] ;  /* 0x00000000fffff984 */ /* 0x000fe20000000800 */
[----:B------:R3:W-:Y:S06]  /*22b0*/  MEMBAR.ALL.CTA ;  /* 0x0000000000007992 */ /* 0x0007ec0000008000 */
[----:B---3--:R-:W3:Y:S01]  /*22c0*/  FENCE.VIEW.ASYNC.S ;  /* 0x00000000000073c6 */ /* 0x008ee20000000000 */
[----:B--2---:R-:W-:-:S13]  /*22d0*/  LOP3.LUT P0, RZ, R6, 0x1, RZ, 0xc0, !PT ;  /* 0x0000000106ff7812 */ /* 0x004fda000780c0ff */
[----:B---3--:R-:W-:Y:S01]  /*22e0*/  VOTEU.ANY UP1, P0 ;  /* 0x0000000000ff7886 */ /* 0x008fe20000020100 */
[----:B------:R-:W-:-:S13]  /*22f0*/  PLOP3.LUT P0, PT, PT, PT, UP1, 0x80, 0x8 ;  /* 0x000000000008781c */ /* 0x000fda0003f0f018 */
[----:B-1----:R-:W-:Y:S02]  /*2300*/  @P0 LOP3.LUT R0, R5, 0xffff, RZ, 0xc0, !PT ;  /* 0x0000ffff05000812 */ /* 0x002fe400078ec0ff */
[----:B------:R-:W-:Y:S02]  /*2310*/  @P0 MOV R2, R4 ;  /* 0x0000000400020202 */ /* 0x000fe40000000f00 */
[----:B------:R-:W-:Y:S01]  /*2320*/  @P0 R2UR UR5, R0 ;  /* 0x00000000000502ca */ /* 0x000fe200000e0000 */
[----:B------:R-:W-:Y:S01]  /*2330*/  VIADD R0, R3, 0xa0 ;  /* 0x000000a003007836 */ /* 0x000fe20000000000 */
[----:B------:R-:W-:Y:S02]  /*2340*/  @P0 SHF.R.U32.HI R4, RZ, 0x10, R5 ;  /* 0x00000010ff040819 */ /* 0x000fe40000011605 */
[----:B------:R-:W-:Y:S02]  /*2350*/  @P0 R2UR UR6, R2 ;  /* 0x00000000020602ca */ /* 0x000fe400000e0000 */
[----:B------:R-:W-:-:S02]  /*2360*/  PRMT R0, RZ, 0x654, R0 ;  /* 0x00000654ff007816 */ /* 0x000fc40000000000 */
[----:B------:R-:W-:Y:S02]  /*2370*/  @P0 R2UR UR4, R4 ;  /* 0x00000000040402ca */ /* 0x000fe400000e0000 */
[----:B------:R1:W-:Y:S03]  /*2380*/  SYNCS.ARRIVE.TRANS64.RED.A1T0 RZ, [R0+URZ], RZ ;  /* 0x000000ff00ff79a7 */ /* 0x0003e600081004ff */
[----:B------:R-:W-:-:S04]  /*2390*/  @UP1 UMOV UR37, UR5 ;  /* 0x0000000500251c82 */ /* 0x000fc80008000000 */
[----:B------:R-:W-:-:S04]  /*23a0*/  @UP1 UMOV UR40, UR6 ;  /* 0x0000000600281c82 */ /* 0x000fc80008000000 */
[----:B------:R-:W-:Y:S01]  /*23b0*/  @UP1 UMOV UR36, UR4 ;  /* 0x0000000400241c82 */ /* 0x000fe20008000000 */
[----:B------:R-:W-:Y:S05]  /*23c0*/  BRA.U !UP0, `(.L_x_40) ;  /* 0x0000000108d47547 */ /* 0x000fea000b800000 */
[----:B------:R-:W2:Y:S01]  /*23d0*/  LDCU.128 UR16, c[0x0][0xb10] ;  /* 0x00016200ff1077ac */ /* 0x000ea20008000c00 */
[----:B------:R-:W3:Y:S01]  /*23e0*/  LDCU UR12, c[0x0][0xb20] ;  /* 0x00016400ff0c77ac */ /* 0x000ee20008000800 */
[----:B------:R-:W4:Y:S01]  /*23f0*/  LDCU UR20, c[0x0][0xb0c] ;  /* 0x00016180ff1477ac */ /* 0x000f220008000800 */
[----:B------:R-:W1:Y:S01]  /*2400*/  LDCU.64 UR8, c[0x0][0xb28] ;  /* 0x00016500ff0877ac */ /* 0x000e620008000a00 */
[----:B------:R-:W-:Y:S02]  /*2410*/  UISETP.NE.AND UP3, UPT, UR42, 0x1, UPT ;  /* 0x000000012a00788c */ /* 0x000fe4000bf65270 */
[----:B--2---:R-:W-:Y:S02]  /*2420*/  UIMAD.WIDE.U32 UR6, UR41, UR19, URZ ;  /* 0x00000013290672a5 */ /* 0x004fe4000f8e00ff */
[----:B------:R-:W-:Y:S02]  /*2430*/  UIMAD.WIDE.U32 UR4, UR43, UR16, URZ ;  /* 0x000000102b0472a5 */ /* 0x000fe4000f8e00ff */
[----:B------:R-:W-:-:S02]  /*2440*/  UISETP.NE.AND UP0, UPT, UR18, 0x1, UPT ;  /* 0x000000011200788c */ /* 0x000fc4000bf05270 */
[----:B------:R-:W-:Y:S01]  /*2450*/  UIMAD.WIDE.U32 UR24, UR37, UR19, URZ ;  /* 0x00000013251872a5 */ /* 0x000fe2000f8e00ff */
[----:B------:R-:W-:Y:S02]  /*2460*/  UMOV UR6, UR7 ;  /* 0x0000000700067c82 */ /* 0x000fe40008000000 */
[----:B------:R-:W-:Y:S01]  /*2470*/  UMOV UR4, UR5 ;  /* 0x0000000500047c82 */ /* 0x000fe20008000000 */
[----:B---3--:R-:W-:Y:S02]  /*2480*/  USHF.R.U32.HI UR6, URZ, UR12, UR6 ;  /* 0x0000000cff067299 */ /* 0x008fe40008011606 */
[----:B----4-:R-:W-:Y:S02]  /*2490*/  UISETP.NE.AND UP2, UPT, UR20, 0x1, UPT ;  /* 0x000000011400788c */ /* 0x010fe4000bf45270 */
[----:B------:R-:W-:Y:S02]  /*24a0*/  USHF.R.U32.HI UR4, URZ, UR17, UR4 ;  /* 0x00000011ff047299 */ /* 0x000fe40008011604 */
[----:B------:R-:W-:-:S02]  /*24b0*/  USEL UR5, UR41, UR6, !UP0 ;  /* 0x0000000629057287 */ /* 0x000fc4000c000000 */
[----:B------:R-:W-:Y:S02]  /*24c0*/  USEL UR6, UR43, UR4, !UP2 ;  /* 0x000000042b067287 */ /* 0x000fe4000d000000 */
[----:B-1----:R-:W-:Y:S01]  /*24d0*/  UIMAD.WIDE.U32 UR10, UR5, UR8, URZ ;  /* 0x00000008050a72a5 */ /* 0x002fe2000f8e00ff */
[----:B------:R-:W-:Y:S01]  /*24e0*/  UMOV UR4, UR25 ;  /* 0x0000001900047c82 */ /* 0x000fe20008000000 */
[----:B------:R-:W-:Y:S02]  /*24f0*/  UIMAD.WIDE.U32 UR14, UR40, UR16, URZ ;  /* 0x00000010280e72a5 */ /* 0x000fe4000f8e00ff */
[----:B------:R-:W-:-:S03]  /*2500*/  UIMAD.WIDE.U32 UR24, UR6, UR8, URZ ;  /* 0x00000008061872a5 */ /* 0x000fc6000f8e00ff */
[----:B------:R-:W-:Y:S01]  /*2510*/  UMOV UR10, UR11 ;  /* 0x0000000b000a7c82 */ /* 0x000fe20008000000 */
[----:B------:R-:W-:Y:S02]  /*2520*/  USHF.R.U32.HI UR4, URZ, UR12, UR4 ;  /* 0x0000000cff047299 */ /* 0x000fe40008011604 */
[----:B------:R-:W-:Y:S01]  /*2530*/  @UP3 USHF.R.U32.HI UR5, URZ, UR9, UR10 ;  /* 0x00000009ff053299 */ /* 0x000fe2000801160a */
[----:B------:R-:W-:Y:S01]  /*2540*/  UMOV UR14, UR15 ;  /* 0x0000000f000e7c82 */ /* 0x000fe20008000000 */
[----:B------:R-:W-:Y:S01]  /*2550*/  UMOV UR24, UR25 ;  /* 0x0000001900187c82 */ /* 0x000fe20008000000 */
[----:B------:R-:W-:Y:S02]  /*2560*/  USHF.R.U32.HI UR17, URZ, UR17, UR14 ;  /* 0x00000011ff117299 */ /* 0x000fe4000801160e */
[----:B------:R-:W-:Y:S02]  /*2570*/  USEL UR4, UR37, UR4, !UP0 ;  /* 0x0000000425047287 */ /* 0x000fe4000c000000 */
[----:B------:R-:W-:-:S02]  /*2580*/  @UP3 USHF.R.U32.HI UR6, URZ, UR9, UR24 ;  /* 0x00000009ff063299 */ /* 0x000fc40008011618 */
[----:B------:R-:W-:Y:S02]  /*2590*/  UIMAD UR7, UR42, UR5, URZ ;  /* 0x000000052a0772a4 */ /* 0x000fe4000f8e02ff */
[----:B------:R-:W-:Y:S02]  /*25a0*/  USEL UR5, UR40, UR17, !UP2 ;  /* 0x0000001128057287 */ /* 0x000fe4000d000000 */
[----:B------:R-:W-:Y:S02]  /*25b0*/  UIMAD UR10, UR42, UR6, URZ ;  /* 0x000000062a0a72a4 */ /* 0x000fe4000f8e02ff */
[----:B------:R-:W-:Y:S02]  /*25c0*/  UISETP.GE.AND UP0, UPT, UR4, UR7, UPT ;  /* 0x000000070400728c */ /* 0x000fe4000bf06270 */
[----:B------:R-:W-:Y:S02]  /*25d0*/  UIMAD.WIDE.U32 UR14, UR4, UR8, URZ ;  /* 0x00000008040e72a5 */ /* 0x000fe4000f8e00ff */
[----:B------:R-:W-:-:S02]  /*25e0*/  UISETP.GE.OR UP0, UPT, UR5, UR10, UP0 ;  /* 0x0000000a0500728c */ /* 0x000fc40008706670 */
        /* <DEDUP_REMOVED lines=19> */
.L_x_40:
[----:B------:R-:W2:Y:S02]  /*2720*/  LDCU UR4, c[0x0][0xb30] ;  /* 0x00016600ff0477ac */ /* 0x000ea40008000800 */
[----:B--2---:R-:W-:-:S09]  /*2730*/  UISETP.NE.AND UP0, UPT, UR4, 0x1, UPT ;  /* 0x000000010400788c */ /* 0x004fd2000bf05270 */
[----:B------:R-:W-:Y:S05]  /*2740*/  BRA.U UP0, `(.L_x_41) ;  /* 0x0000000100447547 */ /* 0x000fea000b800000 */
[----:B------:R-:W2:Y:S01]  /*2750*/  LDCU.128 UR8, c[0x0][0xb10] ;  /* 0x00016200ff0877ac */ /* 0x000ea20008000c00 */
[----:B------:R-:W3:Y:S01]  /*2760*/  LDCU UR12, c[0x0][0xb0c] ;  /* 0x00016180ff0c77ac */ /* 0x000ee20008000800 */
[----:B------:R-:W4:Y:S01]  /*2770*/  LDCU UR14, c[0x0][0xb20] ;  /* 0x00016400ff0e77ac */ /* 0x000f220008000800 */
[----:B--2---:R-:W-:Y:S02]  /*2780*/  UIMAD.WIDE.U32 UR6, UR40, UR8, URZ ;  /* 0x00000008280672a5 */ /* 0x004fe4000f8e00ff */
[----:B------:R-:W-:Y:S02]  /*2790*/  UIMAD.WIDE.U32 UR4, UR37, UR11, URZ ;  /* 0x0000000b250472a5 */ /* 0x000fe4000f8e00ff */
[----:B---3--:R-:W-:Y:S02]  /*27a0*/  UISETP.NE.AND UP2, UPT, UR12, 0x1, UPT ;  /* 0x000000010c00788c */ /* 0x008fe4000bf45270 */
[----:B------:R-:W-:Y:S01]  /*27b0*/  UISETP.NE.AND UP0, UPT, UR10, 0x1, UPT ;  /* 0x000000010a00788c */ /* 0x000fe2000bf05270 */
[----:B------:R-:W-:-:S02]  /*27c0*/  UMOV UR6, UR7 ;  /* 0x0000000700067c82 */ /* 0x000fc40008000000 */
[----:B------:R-:W-:Y:S01]  /*27d0*/  UMOV UR4, UR5 ;  /* 0x0000000500047c82 */ /* 0x000fe20008000000 */
[----:B------:R-:W-:Y:S02]  /*27e0*/  USHF.R.U32.HI UR9, URZ, UR9, UR6 ;  /* 0x00000009ff097299 */ /* 0x000fe40008011606 */
[----:B----4-:R-:W-:Y:S02]  /*27f0*/  USHF.R.U32.HI UR4, URZ, UR14, UR4 ;  /* 0x0000000eff047299 */ /* 0x010fe40008011604 */
[----:B------:R-:W-:Y:S02]  /*2800*/  USEL UR5, UR40, UR9, !UP2 ;  /* 0x0000000928057287 */ /* 0x000fe4000d000000 */
[----:B------:R-:W-:-:S04]  /*2810*/  USEL UR4, UR37, UR4, !UP0 ;  /* 0x0000000425047287 */ /* 0x000fc8000c000000 */
[----:B------:R-:W-:Y:S02]  /*2820*/  UIADD3 UR6, UPT, UPT, UR5, -UR4, URZ ;  /* 0x8000000405067290 */ /* 0x000fe4000fffe0ff */
[----:B------:R-:W-:Y:S02]  /*2830*/  UIADD3 UR4, UPT, UPT, -UR5, UR4, URZ ;  /* 0x0000000405047290 */ /* 0x000fe4000fffe1ff */
[----:B------:R-:W-:Y:S02]  /*2840*/  UIMAD UR37, UR6, UR10, UR37 ;  /* 0x0000000a062572a4 */ /* 0x000fe4000f8e0225 */
[----:B------:R-:W-:-:S12]  /*2850*/  UIMAD UR40, UR4, UR12, UR40 ;  /* 0x0000000c042872a4 */ /* 0x000fd8000f8e0228 */
.L_x_41:
[----:B------:R-:W-:Y:S01]  /*2860*/  VIADD R11, R11, 0x1 ;  /* 0x000000010b0b7836 */ /* 0x000fe20000000000 */
[----:B------:R-:W-:Y:S01]  /*2870*/  R2UR UR4, R53 ;  /* 0x00000000350472ca */ /* 0x000fe200000e0000 */
[----:B------:R-:W-:Y:S01]  /*2880*/  UIADD3 UR20, UPT, UPT, UR37, UR63, URZ ;  /* 0x0000003f25147290 */ /* 0x000fe2000fffe0ff */
[----:B------:R-:W-:Y:S02]  /*2890*/  PLOP3.LUT P1, PT, PT, PT, PT, 0x80, 0x8 ;  /* 0x000000000008781c */ /* 0x000fe40003f2f070 */
[----:B------:R-:W-:-:S04]  /*28a0*/  ISETP.NE.AND P0, PT, R11, 0x2, PT ;  /* 0x000000020b00780c */ /* 0x000fc80003f05270 */
[----:B-1----:R-:W-:Y:S02]  /*28b0*/  SEL R0, RZ, 0x1, P0 ;  /* 0x00000001ff007807 */ /* 0x002fe40000000000 */
[----:B------:R-:W-:Y:S02]  /*28c0*/  SEL R11, R11, RZ, P0 ;  /* 0x000000ff0b0b7207 */ /* 0x000fe40000000000 */
[----:B------:R-:W-:Y:S01]  /*28d0*/  LOP3.LUT R10, R10, R0, RZ, 0x3c, !PT ;  /* 0x000000000a0a7212 */ /* 0x000fe200078e3cff */
[----:B------:R-:W-:Y:S01]  /*28e0*/  UIADD3 UR16, UPT, UPT, UR40, UR4, URZ ;  /* 0x0000000428107290 */ /* 0x000fe2000fffe0ff */
[----:B------:R-:W-:Y:S11]  /*28f0*/  BRA.U UP1, `(.L_x_42) ;  /* 0xffffffed01e07547 */ /* 0x000ff6000b83ffff */
[----:B------:R-:W-:Y:S01]  /*2900*/  UIADD3 UR13, UPT, UPT, UR13, 0x20, URZ ;  /* 0x000000200d0d7890 */ /* 0x000fe2000fffe0ff */
[----:B------:R-:W-:-:S03]  /*2910*/  SHF.L.U32 R2, R12, 0x1f, RZ ;  /* 0x0000001f0c027819 */ /* 0x000fc600000006ff */
[----:B------:R-:W-:-:S09]  /*2920*/  ULEA UR4, UR21, UR13, 0x3 ;  /* 0x0000000d15047291 */ /* 0x000fd2000f8e18ff */
[----:B------:R-:W1:Y:S02]  /*2930*/  SYNCS.PHASECHK.TRANS64.TRYWAIT P0, [UR4], R2 ;  /* 0x00000002ff0075a7 */ /* 0x000e640008001104 */
[----:B-1----:R-:W-:Y:S05]  /*2940*/  @!P0 BRA `(.L_x_43) ;  /* 0x0000005800f48947 */ /* 0x002fea0003800000 */
.L_x_143:
[----:B------:R-:W-:-:S04]  /*2950*/  UIADD3 UR4, UPT, UPT, UR21, 0x1, URZ ;  /* 0x0000000115047890 */ /* 0x000fc8000fffe0ff */
[----:B------:R-:W-:-:S04]  /*2960*/  UISETP.NE.AND UP0, UPT, UR4, 0x4, UPT ;  /* 0x000000040400788c */ /* 0x000fc8000bf05270 */
[----:B------:R-:W-:Y:S02]  /*2970*/  USEL UR6, URZ, 0x1, UP0 ;  /* 0x00000001ff067887 */ /* 0x000fe40008000000 */
[----:B------:R-:W-:-:S04]  /*2980*/  USEL UR4, UR4, URZ, UP0 ;  /* 0x000000ff04047287 */ /* 0x000fc80008000000 */
[----:B------:R-:W-:Y:S01]  /*2990*/  ULEA UR5, UR4, UR13, 0x3 ;  /* 0x0000000d04057291 */ /* 0x000fe2000f8e18ff */
[----:B-1----:R-:W-:-:S04]  /*29a0*/  LOP3.LUT R2, R12, UR6, RZ, 0x3c, !PT ;  /* 0x000000060c027c12 */ /* 0x002fc8000f8e3cff */
[----:B------:R-:W-:-:S04]  /*29b0*/  SHF.L.U32 R3, R2, 0x1f, RZ ;  /* 0x0000001f02037819 */ /* 0x000fc800000006ff */
[----:B------:R-:W1:Y:S02]  /*29c0*/  SYNCS.PHASECHK.TRANS64.TRYWAIT P0, [UR5], R3 ;  /* 0x00000003ff0075a7 */ /* 0x000e640008001105 */
[----:B-1----:R-:W-:Y:S05]  /*29d0*/  @!P0 BRA `(.L_x_44) ;  /* 0x0000005800e88947 */ /* 0x002fea0003800000 */
.L_x_145:
[----:B------:R-:W-:-:S04]  /*29e0*/  UIADD3 UR4, UPT, UPT, UR4, 0x1, URZ ;  /* 0x0000000104047890 */ /* 0x000fc8000fffe0ff */
[----:B------:R-:W-:-:S04]  /*29f0*/  UISETP.NE.AND UP0, UPT, UR4, 0x4, UPT ;  /* 0x000000040400788c */ /* 0x000fc8000bf05270 */
[----:B------:R-:W-:Y:S02]  /*2a00*/  USEL UR6, URZ, 0x1, UP0 ;  /* 0x00000001ff067887 */ /* 0x000fe40008000000 */
[----:B------:R-:W-:-:S04]  /*2a10*/  USEL UR4, UR4, URZ, UP0 ;  /* 0x000000ff04047287 */ /* 0x000fc80008000000 */
[----:B------:R-:W-:Y:S01]  /*2a20*/  ULEA UR5, UR4, UR13, 0x3 ;  /* 0x0000000d04057291 */ /* 0x000fe2000f8e18ff */
[----:B------:R-:W-:-:S04]  /*2a30*/  LOP3.LUT R2, R2, UR6, RZ, 0x3c, !PT ;  /* 0x0000000602027c12 */ /* 0x000fc8000f8e3cff */
[----:B-1----:R-:W-:-:S04]  /*2a40*/  SHF.L.U32 R3, R2, 0x1f, RZ ;  /* 0x0000001f02037819 */ /* 0x002fc800000006ff */
[----:B------:R-:W1:Y:S02]  /*2a50*/  SYNCS.PHASECHK.TRANS64.TRYWAIT P0, [UR5], R3 ;  /* 0x00000003ff0075a7 */ /* 0x000e640008001105 */
[----:B-1----:R-:W-:Y:S05]  /*2a60*/  @!P0 BRA `(.L_x_45) ;  /* 0x0000005800dc8947 */ /* 0x002fea0003800000 */
.L_x_147:
[----:B------:R-:W-:-:S04]  /*2a70*/  UIADD3 UR4, UPT, UPT, UR4, 0x1, URZ ;  /* 0x0000000104047890 */ /* 0x000fc8000fffe0ff */
[----:B------:R-:W-:-:S04]  /*2a80*/  UISETP.NE.AND UP0, UPT, UR4, 0x4, UPT ;  /* 0x000000040400788c */ /* 0x000fc8000bf05270 */
[----:B------:R-:W-:Y:S02]  /*2a90*/  USEL UR5, URZ, 0x1, UP0 ;  /* 0x00000001ff057887 */ /* 0x000fe40008000000 */
[----:B------:R-:W-:-:S04]  /*2aa0*/  USEL UR4, UR4, URZ, UP0 ;  /* 0x000000ff04047287 */ /* 0x000fc80008000000 */
[----:B------:R-:W-:Y:S01]  /*2ab0*/  ULEA UR4, UR4, UR13, 0x3 ;  /* 0x0000000d04047291 */ /* 0x000fe2000f8e18ff */
[----:B------:R-:W-:-:S04]  /*2ac0*/  LOP3.LUT R2, R2, UR5, RZ, 0x3c, !PT ;  /* 0x0000000502027c12 */ /* 0x000fc8000f8e3cff */
[----:B------:R-:W-:Y:S01]  /*2ad0*/  SHF.L.U32 R2, R2, 0x1f, RZ ;  /* 0x0000001f02027819 */ /* 0x000fe200000006ff */
[----:B-1----:R-:W-:-:S07]  /*2ae0*/  IMAD.U32 R0, RZ, RZ, UR4 ;  /* 0x00000004ff007e24 */ /* 0x002fce000f8e00ff */
.L_x_46:
[----:B-1----:R1:W2:Y:S02]  /*2af0*/  SYNCS.PHASECHK.TRANS64.TRYWAIT P0, [R0+URZ], R2 ;  /* 0x00000002000075a7 */ /* 0x0022a400080011ff */
[----:B--2---:R-:W-:Y:S05]  /*2b00*/  @!P0 NANOSLEEP.SYNCS 0x989680 ;  /* 0x009896800000895d */ /* 0x004fea0003900000 */
[----:B------:R-:W2:Y:S02]  /*2b10*/  @!P0 SYNCS.PHASECHK.TRANS64 P0, [R0+URZ], R2 ;  /* 0x00000002000085a7 */ /* 0x000ea400080010ff */
[----:B--2---:R-:W-:Y:S05]  /*2b20*/  @P0 EXIT ;  /* 0x000000000000094d */ /* 0x004fea0003800000 */
[----:B------:R-:W-:Y:S05]  /*2b30*/  BRA `(.L_x_46) ;  /* 0xfffffffc00ec7947 */ /* 0x000fea000383ffff */
.L_x_22:
[----:B------:R-:W-:-:S04]  /*2b40*/  UISETP.NE.AND UP0, UPT, UR47, URZ, UPT ;  /* 0x000000ff2f00728c */ /* 0x000fc8000bf05270 */
[----:B------:R-:W-:-:S09]  /*2b50*/  UISETP.NE.OR UP0, UPT, UR17, 0x1, UP0 ;  /* 0x000000011100788c */ /* 0x000fd20008705670 */
[----:B------:R-:W-:Y:S05]  /*2b60*/  BRA.U UP0, `(.L_x_47) ;  /* 0x0000000500487547 */ /* 0x000fea000b800000 */
[----:B------:R-:W-:Y:S01]  /*2b70*/  ISETP.GE.U32.AND P2, PT, R0, 0x4, PT ;  /* 0x000000040000780c */ /* 0x000fe20003f46070 */
[----:B------:R-:W-:Y:S01]  /*2b80*/  IMAD.MOV.U32 R12, RZ, RZ, 0x1 ;  /* 0x00000001ff0c7424 */ /* 0x000fe200078e00ff */
[----:B------:R-:W-:Y:S02]  /*2b90*/  CS2R R10, SRZ ;  /* 0x00000000000a7805 */ /* 0x000fe4000001ff00 */
[----:B------:R-:W-:Y:S01]  /*2ba0*/  CS2R R8, SRZ ;  /* 0x0000000000087805 */ /* 0x000fe2000001ff00 */
[----:B------:R-:W-:Y:S01]  /*2bb0*/  UMOV UR6, 0x400 ;  /* 0x0000040000067882 */ /* 0x000fe20000000000 */
[----:B------:R-:W-:Y:S01]  /*2bc0*/  UMOV UR5, URZ ;  /* 0x000000ff00057c82 */ /* 0x000fe20008000000 */
[----:B------:R-:W-:-:S12]  /*2bd0*/  ULEA UR6, UR47, UR6, 0x18 ;  /* 0x000000062f067291 */ /* 0x000fd8000f8ec0ff */
.L_x_51:
[----:B------:R-:W-:Y:S02]  /*2be0*/  LEA R2, R8, UR6, 0x3 ;  /* 0x0000000608027c11 */ /* 0x000fe4000f8e18ff */
[----:B------:R-:W-:-:S03]  /*2bf0*/  SHF.L.U32 R4, R9, 0x1f, RZ ;  /* 0x0000001f09047819 */ /* 0x000fc600000006ff */
[----:B------:R-:W-:Y:S01]  /*2c00*/  VIADD R5, R2, 0x100 ;  /* 0x0000010002057836 */ /* 0x000fe20000000000 */
[----:B------:R-:W1:Y:S02]  /*2c10*/  SYNCS.PHASECHK.TRANS64.TRYWAIT P0, [R2+URZ+0xf0], R4 ;  /* 0x0000f004020075a7 */ /* 0x000e6400080011ff */
[----:B-1----:R-:W-:Y:S05]  /*2c20*/  @!P0 BRA `(.L_x_48) ;  /* 0x0000005800848947 */ /* 0x002fea0003800000 */
.L_x_148:
[----:B------:R-:W-:Y:S01]  /*2c30*/  ULEA UR4, UR5, UR6, 0x3 ;  /* 0x0000000605047291 */ /* 0x000fe2000f8e18ff */
[----:B-1----:R-:W-:Y:S01]  /*2c40*/  PRMT R2, RZ, 0x654, R5 ;  /* 0x00000654ff027816 */ /* 0x002fe20000000005 */
[----:B------:R-:W-:Y:S01]  /*2c50*/  @!P2 IMAD.MOV.U32 R4, RZ, RZ, 0x10 ;  /* 0x00000010ff04a424 */ /* 0x000fe200078e00ff */
[----:B------:R-:W-:Y:S01]  /*2c60*/  SHF.L.U32 R5, R12, 0x1f, RZ ;  /* 0x0000001f0c057819 */ /* 0x000fe200000006ff */
[----:B------:R-:W-:Y:S01]  /*2c70*/  UIADD3 UR7, UPT, UPT, UR4, 0x90, URZ ;  /* 0x0000009004077890 */ /* 0x000fe2000fffe0ff */
[----:B------:R1:W-:Y:S05]  /*2c80*/  SYNCS.ARRIVE.TRANS64.RED.A1T0 RZ, [R2+URZ], RZ ;  /* 0x000000ff02ff79a7 */ /* 0x0003ea00081004ff */
[----:B------:R-:W-:Y:S01]  /*2c90*/  IMAD.U32 R6, RZ, RZ, UR7 ;  /* 0x00000007ff067e24 */ /* 0x000fe2000f8e00ff */
[----:B------:R-:W2:Y:S04]  /*2ca0*/  SYNCS.PHASECHK.TRANS64.TRYWAIT P0, [UR4+0xa0], R5 ;  /* 0x0000a005ff0075a7 */ /* 0x000ea80008001104 */
[----:B------:R-:W-:Y:S01]  /*2cb0*/  PRMT R6, R0, 0x654, R6 ;  /* 0x0000065400067816 */ /* 0x000fe20000000006 */
[----:B-12---:R-:W-:Y:S06]  /*2cc0*/  @!P0 BRA `(.L_x_49) ;  /* 0x0000005800708947 */ /* 0x006fec0003800000 */
.L_x_150:
[----:B------:R-:W-:Y:S01]  /*2cd0*/  ULEA UR8, UR5, UR6, 0x4 ;  /* 0x0000000605087291 */ /* 0x000fe2000f8e20ff */
[----:B------:R-:W-:Y:S01]  /*2ce0*/  SEL R3, R6, R3, !P2 ;  /* 0x0000000306037207 */ /* 0x000fe20005000000 */
[----:B------:R-:W-:Y:S01]  /*2cf0*/  UIADD3 UR9, UPT, UPT, UR4, 0x90, URZ ;  /* 0x0000009004097890 */ /* 0x000fe2000fffe0ff */
[----:B-1----:R-:W-:Y:S01]  /*2d00*/  LEA R2, R11, UR6, 0x3 ;  /* 0x000000060b027c11 */ /* 0x002fe2000f8e18ff */
[----:B------:R-:W-:Y:S01]  /*2d10*/  UIADD3 UR8, UPT, UPT, UR8, 0x120, URZ ;  /* 0x0000012008087890 */ /* 0x000fe2000fffe0ff */
[----:B------:R1:W-:Y:S01]  /*2d20*/  @!P2 SYNCS.ARRIVE.TRANS64.RED RZ, [R3+URZ], R4 ;  /* 0x0000000403ffa9a7 */ /* 0x0003e200080004ff */
[----:B------:R-:W-:Y:S01]  /*2d30*/  UIADD3 UR4, UPT, UPT, UR5, 0x1, URZ ;  /* 0x0000000105047890 */ /* 0x000fe2000fffe0ff */
[----:B------:R-:W-:-:S03]  /*2d40*/  VIADD R8, R8, 0x1 ;  /* 0x0000000108087836 */ /* 0x000fc60000000000 */
[----:B------:R-:W-:Y:S02]  /*2d50*/  UISETP.NE.AND UP0, UPT, UR4, 0x2, UPT ;  /* 0x000000020400788c */ /* 0x000fe4000bf05270 */
[----:B------:R-:W-:Y:S01]  /*2d60*/  ISETP.NE.AND P0, PT, R8, 0x2, PT ;  /* 0x000000020800780c */ /* 0x000fe20003f05270 */
[----:B------:R-:W-:Y:S06]  /*2d70*/  UGETNEXTWORKID.BROADCAST [UR8], [UR9] ;  /* 0x00000000080073ca */ /* 0x000fec0008000100 */
[----:B------:R-:W-:Y:S02]  /*2d80*/  USEL UR7, URZ, 0x1, UP0 ;  /* 0x00000001ff077887 */ /* 0x000fe40008000000 */
[----:B------:R-:W-:-:S04]  /*2d90*/  USEL UR5, UR4, URZ, UP0 ;  /* 0x000000ff04057287 */ /* 0x000fc80008000000 */
[----:B------:R-:W-:Y:S02]  /*2da0*/  LOP3.LUT R12, R12, UR7, RZ, 0x3c, !PT ;  /* 0x000000070c0c7c12 */ /* 0x000fe4000f8e3cff */
[----:B-1----:R-:W-:-:S04]  /*2db0*/  SHF.L.U32 R4, R10, 0x1f, RZ ;  /* 0x0000001f0a047819 */ /* 0x002fc800000006ff */
[----:B------:R-:W1:Y:S02]  /*2dc0*/  SYNCS.PHASECHK.TRANS64.TRYWAIT P1, [R2+URZ+0x90], R4 ;  /* 0x00009004020075a7 */ /* 0x000e6400080211ff */
[----:B-1----:R-:W-:Y:S05]  /*2dd0*/  @!P1 BRA `(.L_x_50) ;  /* 0x0000005800449947 */ /* 0x002fea0003800000 */
.L_x_151:
[C---:B-1----:R-:W-:Y:S01]  /*2de0*/  LEA R4, R11.reuse, UR6, 0x4 ;  /* 0x000000060b047c11 */ /* 0x042fe2000f8e20ff */
[----:B------:R-:W-:Y:S01]  /*2df0*/  VIADD R2, R2, 0xa0 ;  /* 0x000000a002027836 */ /* 0x000fe20000000000 */
[----:B------:R-:W-:Y:S01]  /*2e00*/  SEL R8, R8, RZ, P0 ;  /* 0x000000ff08087207 */ /* 0x000fe20000000000 */
[----:B------:R-:W-:-:S03]  /*2e10*/  VIADD R11, R11, 0x1 ;  /* 0x000000010b0b7836 */ /* 0x000fc60000000000 */
[----:B------:R-:W1:Y:S01]  /*2e20*/  LDS.128 R4, [R4+0x120] ;  /* 0x0001200004047984 */ /* 0x000e620000000c00 */
[----:B------:R-:W-:Y:S02]  /*2e30*/  PRMT R2, RZ, 0x654, R2 ;  /* 0x00000654ff027816 */ /* 0x000fe40000000002 */
[C---:B------:R-:W-:Y:S01]  /*2e40*/  ISETP.NE.AND P1, PT, R11.reuse, 0x2, PT ;  /* 0x000000020b00780c */ /* 0x040fe20003f25270 */
[----:B------:R-:W-:Y:S01]  /*2e50*/  @!PT LDS RZ, [RZ] ;  /* 0x00000000fffff984 */ /* 0x000fe20000000800 */
[----:B------:R-:W-:Y:S01]  /*2e60*/  @!PT LDS RZ, [RZ] ;  /* 0x00000000fffff984 */ /* 0x000fe20000000800 */
[----:B------:R-:W-:Y:S01]  /*2e70*/  @!PT LDS RZ, [RZ] ;  /* 0x00000000fffff984 */ /* 0x000fe20000000800 */
[----:B------:R-:W-:Y:S01]  /*2e80*/  @!PT LDS RZ, [RZ] ;  /* 0x00000000fffff984 */ /* 0x000fe20000000800 */
[----:B------:R2:W-:Y:S06]  /*2e90*/  MEMBAR.ALL.CTA ;  /* 0x0000000000007992 */ /* 0x0005ec0000008000 */
[----:B--2---:R-:W2:Y:S01]  /*2ea0*/  FENCE.VIEW.ASYNC.S ;  /* 0x00000000000073c6 */ /* 0x004ea20000000000 */
[----:B------:R-:W-:Y:S01]  /*2eb0*/  SEL R11, R11, RZ, P1 ;  /* 0x000000ff0b0b7207 */ /* 0x000fe20000800000 */
[----:B--2---:R2:W-:Y:S01]  /*2ec0*/  SYNCS.ARRIVE.TRANS64.RED.A1T0 RZ, [R2+URZ], RZ ;  /* 0x000000ff02ff79a7 */ /* 0x0045e200081004ff */
[----:B-1----:R-:W-:-:S02]  /*2ed0*/  LOP3.LUT P3, RZ, R6, 0x1, RZ, 0xc0, !PT ;  /* 0x0000000106ff7812 */ /* 0x002fc4000786c0ff */
[----:B------:R-:W-:-:S04]  /*2ee0*/  SEL R4, RZ, 0x1, P1 ;  /* 0x00000001ff047807 */ /* 0x000fc80000800000 */
[----:B------:R-:W-:Y:S02]  /*2ef0*/  LOP3.LUT R10, R10, R4, RZ, 0x3c, !PT ;  /* 0x000000040a0a7212 */ /* 0x000fe400078e3cff */
[----:B--2---:R-:W-:-:S04]  /*2f00*/  SEL R2, RZ, 0x1, P0 ;  /* 0x00000001ff027807 */ /* 0x004fc80000000000 */
[----:B------:R-:W-:Y:S01]  /*2f10*/  LOP3.LUT R9, R9, R2, RZ, 0x3c, !PT ;  /* 0x0000000209097212 */ /* 0x000fe200078e3cff */
[----:B------:R-:W-:Y:S06]  /*2f20*/  @P3 BRA `(.L_x_51) ;  /* 0xfffffffc002c3947 */ /* 0x000fec000383ffff */
[----:B------:R-:W-:Y:S01]  /*2f30*/  ULEA UR4, UR5, UR6, 0x3 ;  /* 0x0000000605047291 */ /* 0x000fe2000f8e18ff */
[----:B------:R-:W-:-:S08]  /*2f40*/  SHF.L.U32 R2, R12, 0x1f, RZ ;  /* 0x0000001f0c027819 */ /* 0x000fd000000006ff */
[----:B------:R-:W1:Y:S02]  /*2f50*/  SYNCS.PHASECHK.TRANS64 P0, [UR4+0xa0], R2 ;  /* 0x0000a002ff0075a7 */ /* 0x000e640008001004 */
[----:B-1----:R-:W-:Y:S05]  /*2f60*/  @P0 BRA `(.L_x_52) ;  /* 0x0000000000080947 */ /* 0x002fea0003800000 */
[----:B------:R-:W1:Y:S02]  /*2f70*/  SYNCS.PHASECHK.TRANS64.TRYWAIT P0, [UR4+0xa0], R2 ;  /* 0x0000a002ff0075a7 */ /* 0x000e640008001104 */
[----:B-1----:R-:W-:Y:S05]  /*2f80*/  @!P0 BRA `(.L_x_53) ;  /* 0x0000005400ec8947 */ /* 0x002fea0003800000 */
.L_x_52:
[----:B------:R-:W-:-:S04]  /*2f90*/  UIADD3 UR7, UPT, UPT, UR5, 0x1, URZ ;  /* 0x0000000105077890 */ /* 0x000fc8000fffe0ff */
[----:B------:R-:W-:-:S04]  /*2fa0*/  UISETP.NE.AND UP0, UPT, UR7, 0x2, UPT ;  /* 0x000000020700788c */ /* 0x000fc8000bf05270 */
[----:B------:R-:W-:Y:S02]  /*2fb0*/  USEL UR8, URZ, 0x1, UP0 ;  /* 0x00000001ff087887 */ /* 0x000fe40008000000 */
[----:B------:R-:W-:-:S04]  /*2fc0*/  USEL UR7, UR7, URZ, UP0 ;  /* 0x000000ff07077287 */ /* 0x000fc80008000000 */
[----:B------:R-:W-:Y:S01]  /*2fd0*/  ULEA UR7, UR7, UR6, 0x3 ;  /* 0x0000000607077291 */ /* 0x000fe2000f8e18ff */
[----:B-1----:R-:W-:-:S04]  /*2fe0*/  LOP3.LUT R2, R12, UR8, RZ, 0x3c, !PT ;  /* 0x000000080c027c12 */ /* 0x002fc8000f8e3cff */
[----:B------:R-:W-:-:S04]  /*2ff0*/  SHF.L.U32 R0, R2, 0x1f, RZ ;  /* 0x0000001f02007819 */ /* 0x000fc800000006ff */
[----:B------:R-:W1:Y:S02]  /*3000*/  SYNCS.PHASECHK.TRANS64 P0, [UR7+0xa0], R0 ;  /* 0x0000a000ff0075a7 */ /* 0x000e640008001007 */
[----:B-1----:R-:W-:Y:S05]  /*3010*/  @P0 EXIT ;  /* 0x000000000000094d */ /* 0x002fea0003800000 */
[----:B------:R-:W-:Y:S02]  /*3020*/  SHF.L.U32 R2, R2, 0x1f, RZ ;  /* 0x0000001f02027819 */ /* 0x000fe400000006ff */
[----:B------:R-:W-:-:S07]  /*3030*/  MOV R0, UR7 ;  /* 0x0000000700007c02 */ /* 0x000fce0008000f00 */
.L_x_54:
[----:B-1----:R1:W2:Y:S02]  /*3040*/  SYNCS.PHASECHK.TRANS64.TRYWAIT P0, [R0+URZ+0xa0], R2 ;  /* 0x0000a002000075a7 */ /* 0x0022a400080011ff */
[----:B--2---:R-:W-:Y:S05]  /*3050*/  @!P0 NANOSLEEP.SYNCS 0x989680 ;  /* 0x009896800000895d */ /* 0x004fea0003900000 */
[----:B------:R-:W2:Y:S02]  /*3060*/  @!P0 SYNCS.PHASECHK.TRANS64 P0, [R0+URZ+0xa0], R2 ;  /* 0x0000a002000085a7 */ /* 0x000ea400080010ff */
[----:B--2---:R-:W-:Y:S05]  /*3070*/  @P0 EXIT ;  /* 0x000000000000094d */ /* 0x004fea0003800000 */
[----:B------:R-:W-:Y:S05]  /*3080*/  BRA `(.L_x_54) ;  /* 0xfffffffc00ec7947 */ /* 0x000fea000383ffff */
.L_x_47:
[----:B------:R-:W-:Y:S05]  /*3090*/  BRA.U UP4, `(.L_x_55) ;  /* 0x00000011042c7547 */ /* 0x000fea000b800000 */
[----:B------:R-:W-:Y:S01]  /*30a0*/  UMOV UR4, 0x40 ;  /* 0x0000004000047882 */ /* 0x000fe20000000000 */
[----:B------:R-:W-:Y:S01]  /*30b0*/  NOP ;  /* 0x0000000000007918 */ /* 0x000fe20000000000 */
[----:B------:R-:W-:Y:S01]  /*30c0*/  ULEA UR5, UR47, UR4, 0x18 ;  /* 0x000000042f057291 */ /* 0x000fe2000f8ec0ff */
[----:B------:R-:W-:Y:S02]  /*30d0*/  UMOV UR6, 0x400 ;  /* 0x0000040000067882 */ /* 0x000fe40000000000 */
[----:B------:R-:W-:-:S06]  /*30e0*/  ULEA UR6, UR47, UR6, 0x18 ;  /* 0x000000062f067291 */ /* 0x000fcc000f8ec0ff */
[----:B------:R-:W1:Y:S02]  /*30f0*/  LDS.U8 R0, [UR5+0x1c] ;  /* 0x00001c05ff007984 */ /* 0x000e640008000000 */
[----:B-1----:R-:W-:-:S13]  /*3100*/  ISETP.NE.AND P0, PT, R0, RZ, PT ;  /* 0x000000ff0000720c */ /* 0x002fda0003f05270 */
[----:B------:R-:W-:Y:S05]  /*3110*/  @P0 BRA `(.L_x_56) ;  /* 0x0000000000580947 */ /* 0x000fea0003800000 */
[----:B------:R-:W-:-:S13]  /*3120*/  ELECT P0, URZ, PT ;  /* 0x0000000000ff782f */ /* 0x000fda0003800000 */
[----:B------:R-:W-:Y:S05]  /*3130*/  @!P0 BRA `(.L_x_57) ;  /* 0x0000000000608947 */ /* 0x000fea0003800000 */
[----:B------:R-:W-:Y:S01]  /*3140*/  UMOV UR4, 0x10 ;  /* 0x0000001000047882 */ /* 0x000fe20000000000 */
[----:B------:R-:W-:Y:S01]  /*3150*/  HFMA2 R0, -RZ, RZ, 0, 5.9604644775390625e-08 ;  /* 0x00000001ff007431 */ /* 0x000fe200000001ff */
[----:B------:R-:W-:-:S03]  /*3160*/  MOV R3, 0xffff ;  /* 0x0000ffff00037802 */ /* 0x000fc60000000f00 */
[----:B------:R-:W-:Y:S04]  /*3170*/  DEPBAR.LE SB1, 0x36 ;  /* 0x00009d800000791a */ /* 0x000fe80000000000 */
[----:B------:R-:W1:Y:S02]  /*3180*/  UTCATOMSWS.FIND_AND_SET.ALIGN UP0, UR4, UR4 ;  /* 0x00000004000475e3 */ /* 0x000e640008000800 */
[----:B-1----:R-:W-:Y:S01]  /*3190*/  MOV R4, UR4 ;  /* 0x0000000400047c02 */ /* 0x002fe20008000f00 */
[----:B------:R-:W-:Y:S06]  /*31a0*/  BRA.U UP0, `(.L_x_58) ;  /* 0x0000000100187547 */ /* 0x000fec000b800000 */
.L_x_59:
[----:B------:R-:W-:Y:S05]  /*31b0*/  NANOSLEEP 0x64 ;  /* 0x000000640000795d */ /* 0x000fea0003800000 */
[----:B------:R-:W-:-:S05]  /*31c0*/  UMOV UR4, 0x10 ;  /* 0x0000001000047882 */ /* 0x000fca0000000000 */
[----:B------:R-:W-:Y:S04]  /*31d0*/  DEPBAR.LE SB1, 0x36 ;  /* 0x00009d800000791a */ /* 0x000fe80000000000 */
[----:B------:R-:W1:Y:S02]  /*31e0*/  UTCATOMSWS.FIND_AND_SET.ALIGN UP0, UR4, UR4 ;  /* 0x00000004000475e3 */ /* 0x000e640008000800 */
[----:B-1----:R-:W-:Y:S01]  /*31f0*/  MOV R4, UR4 ;  /* 0x0000000400047c02 */ /* 0x002fe20008000f00 */
[----:B------:R-:W-:Y:S05]  /*3200*/  BRA.U !UP0, `(.L_x_59) ;  /* 0xfffffffd08e87547 */ /* 0x000fea000b83ffff */
.L_x_58:
[-C--:B------:R-:W-:Y:S02]  /*3210*/  SHF.L.U32 R3, R3, R4.reuse, RZ ;  /* 0x0000000403037219 */ /* 0x080fe400000006ff */
[----:B------:R-:W-:Y:S01]  /*3220*/  SHF.L.U32 R0, R0, R4, RZ ;  /* 0x0000000400007219 */ /* 0x000fe200000006ff */
[----:B------:R-:W-:Y:S02]  /*3230*/  IMAD.SHL.U32 R4, R4, 0x20, RZ ;  /* 0x0000002004047824 */ /* 0x000fe400078e00ff */
[----:B------:R1:W-:Y:S04]  /*3240*/  ATOMS.OR RZ, [UR5+0x14], R3 ;  /* 0x00001403ffff798c */ /* 0x0003e8000b000005 */
[----:B------:R1:W-:Y:S04]  /*3250*/  ATOMS.OR RZ, [UR5+0x18], R0 ;  /* 0x00001800ffff798c */ /* 0x0003e8000b000005 */
[----:B------:R1:W-:Y:S01]  /*3260*/  STS [UR6+0x140], R4 ;  /* 0x00014004ff007988 */ /* 0x0003e20008000806 */
[----:B------:R-:W-:Y:S05]  /*3270*/  BRA `(.L_x_57) ;  /* 0x0000000000107947 */ /* 0x000fea0003800000 */
.L_x_56:
[----:B------:R-:W-:Y:S02]  /*3280*/  MOV R0, 0xffffffff ;  /* 0xffffffff00007802 */ /* 0x000fe40000000f00 */
[----:B------:R-:W-:-:S03]  /*3290*/  MOV R4, 0x32c0 ;  /* 0x000032c000047802 */ /* 0x000fc60000000f00 */
[----:B------:R1:W-:Y:S04]  /*32a0*/  STS [UR6+0x140], R0 ;  /* 0x00014000ff007988 */ /* 0x0003e80008000806 */
[----:B-1---5:R-:W-:Y:S05]  /*32b0*/  CALL.REL.NOINC `($__internal_1_$__cuda_sm10x_tcgen05_guardrail_trap_phase_invalid_during_alloc) ;  /* 0x0000005c00387944 */ /* 0x022fea0003c00000 */
.L_x_57:
[----:B------:R-:W-:Y:S05]  /*32c0*/  WARPSYNC.ALL ;  /* 0x0000000000007948 */ /* 0x000fea0003800000 */
[----:B------:R-:W2:Y:S01]  /*32d0*/  S2UR UR4, SR_CgaCtaId ;  /* 0x00000000000479c3 */ /* 0x000ea20000008800 */
[----:B------:R-:W-:Y:S01]  /*32e0*/  UMOV UR41, 0x400 ;  /* 0x0000040000297882 */ /* 0x000fe20000000000 */
[----:B------:R-:W-:-:S06]  /*32f0*/  NOP ;  /* 0x0000000000007918 */ /* 0x000fcc0000000000 */
[----:B------:R-:W-:Y:S06]  /*3300*/  BAR.ARV 0x6, 0xa0 ;  /* 0x0182800000007b1d */ /* 0x000fec0000002000 */
[----:B------:R-:W3:Y:S01]  /*3310*/  LDCU UR6, c[0x0][0x38c] ;  /* 0x00007180ff0677ac */ /* 0x000ee20008000800 */
[----:B------:R-:W-:Y:S01]  /*3320*/  LOP3.LUT R2, R2, 0xffff, RZ, 0xc0, !PT ;  /* 0x0000ffff02027812 */ /* 0x000fe200078ec0ff */
[----:B------:R-:W-:Y:S01]  /*3330*/  IMAD.MOV.U32 R11, RZ, RZ, 0x1 ;  /* 0x00000001ff0b7424 */ /* 0x000fe200078e00ff */
[----:B------:R-:W-:Y:S01]  /*3340*/  CS2R R8, SRZ ;  /* 0x0000000000087805 */ /* 0x000fe2000001ff00 */
[----:B------:R-:W4:Y:S01]  /*3350*/  LDCU UR7, c[0x0][0x38c] ;  /* 0x00007180ff0777ac */ /* 0x000f220008000800 */
[----:B------:R-:W-:Y:S01]  /*3360*/  R2UR UR42, R2 ;  /* 0x00000000022a72ca */ /* 0x000fe200000e0000 */
[----:B------:R-:W-:Y:S01]  /*3370*/  IMAD.MOV.U32 R10, RZ, RZ, RZ ;  /* 0x000000ffff0a7224 */ /* 0x000fe200078e00ff */
[----:B------:R-:W-:Y:S01]  /*3380*/  UMOV UR46, URZ ;  /* 0x000000ff002e7c82 */ /* 0x000fe20008000000 */
[----:B------:R-:W-:Y:S01]  /*3390*/  UMOV UR39, URZ ;  /* 0x000000ff00277c82 */ /* 0x000fe20008000000 */
[----:B--2---:R-:W-:Y:S01]  /*33a0*/  ULEA UR41, UR4, UR41, 0x18 ;  /* 0x0000002904297291 */ /* 0x004fe2000f8ec0ff */
[----:B------:R-:W-:Y:S01]  /*33b0*/  UMOV UR62, 0x0 ;  /* 0x00000000003e7882 */ /* 0x000fe20000000000 */
[----:B------:R-:W-:-:S02]  /*33c0*/  UMOV UR63, 0x8100910 ;  /* 0x08100910003f7882 */ /* 0x000fc40000000000 */
[----:B------:R-:W-:Y:S02]  /*33d0*/  UIADD3 UR5, UPT, UPT, UR41, 0x8400, URZ ;  /* 0x0000840029057890 */ /* 0x000fe4000fffe0ff */
[----:B------:R-:W-:Y:S02]  /*33e0*/  UIADD3 UR4, UPT, UPT, UR41, 0x28400, URZ ;  /* 0x0002840029047890 */ /* 0x000fe4000fffe0ff */
[----:B---3--:R-:W-:Y:S01]  /*33f0*/  UIADD3 UR6, UPT, UPT, UR6, 0x3f, URZ ;  /* 0x0000003f06067890 */ /* 0x008fe2000fffe0ff */
[----:B-1----:R-:W1:Y:S01]  /*3400*/  LDS R0, [UR41+0x140] ;  /* 0x00014029ff007984 */ /* 0x002e620008000800 */
[----:B------:R-:W-:Y:S02]  /*3410*/  USHF.R.U32.HI UR5, URZ, 0x4, UR5 ;  /* 0x00000004ff057899 */ /* 0x000fe40008011605 */
[----:B------:R-:W-:Y:S02]  /*3420*/  USHF.R.S32.HI UR47, URZ, 0x1f, UR6 ;  /* 0x0000001fff2f7899 */ /* 0x000fe40008011406 */
[----:B------:R-:W-:-:S02]  /*3430*/  USHF.R.U32.HI UR4, URZ, 0x4, UR4 ;  /* 0x00000004ff047899 */ /* 0x000fc40008011604 */
[----:B------:R-:W-:Y:S02]  /*3440*/  ULEA.HI UR47, UR47, UR6, URZ, 0x6 ;  /* 0x000000062f2f7291 */ /* 0x000fe4000f8f30ff */
[----:B------:R-:W-:Y:S02]  /*3450*/  ULOP3.LUT UR5, UR5, 0x3fff, URZ, 0xc0, !UPT ;  /* 0x00003fff05057892 */ /* 0x000fe4000f8ec0ff */
[----:B------:R-:W-:Y:S02]  /*3460*/  USHF.R.S32.HI UR47, URZ, 0x6, UR47 ;  /* 0x00000006ff2f7899 */ /* 0x000fe4000801142f */
[----:B------:R-:W-:Y:S02]  /*3470*/  ULOP3.LUT UR4, UR4, 0x3fff, URZ, 0xc0, !UPT ;  /* 0x00003fff04047892 */ /* 0x000fe4000f8ec0ff */
[----:B------:R-:W-:Y:S01]  /*3480*/  UISETP.LT.AND UP0, UPT, UR47, 0x1, UPT ;  /* 0x000000012f00788c */ /* 0x000fe2000bf01270 */
[----:B------:R-:W-:Y:S01]  /*3490*/  UMOV UR60, 0x0 ;  /* 0x00000000003c7882 */ /* 0x000fe20000000000 */
[----:B------:R-:W-:-:S02]  /*34a0*/  UMOV UR61, 0x8100910 ;  /* 0x08100910003d7882 */ /* 0x000fc40000000000 */
[----:B------:R-:W-:Y:S01]  /*34b0*/  USEL UR64, UR47, 0x1, !UP0 ;  /* 0x000000012f407887 */ /* 0x000fe2000c000000 */
[----:B------:R-:W-:Y:S01]  /*34c0*/  UMOV UR58, 0x0 ;  /* 0x00000000003a7882 */ /* 0x000fe20000000000 */
[----:B------:R-:W-:Y:S01]  /*34d0*/  UMOV UR59, 0x8100910 ;  /* 0x08100910003b7882 */ /* 0x000fe20000000000 */
[----:B------:R-:W-:Y:S01]  /*34e0*/  UMOV UR56, 0x0 ;  /* 0x0000000000387882 */ /* 0x000fe20000000000 */
[----:B------:R-:W-:Y:S01]  /*34f0*/  UMOV UR57, 0x8100910 ;  /* 0x0810091000397882 */ /* 0x000fe20000000000 */
[----:B------:R-:W-:Y:S01]  /*3500*/  UMOV UR54, 0x0 ;  /* 0x0000000000367882 */ /* 0x000fe20000000000 */
[----:B------:R-:W-:Y:S01]  /*3510*/  UMOV UR55, 0x8100910 ;  /* 0x0810091000377882 */ /* 0x000fe20000000000 */
[----:B------:R-:W-:Y:S01]  /*3520*/  UMOV UR52, 0x0 ;  /* 0x0000000000347882 */ /* 0x000fe20000000000 */
[----:B------:R-:W-:Y:S01]  /*3530*/  UMOV UR53, 0x8100910 ;  /* 0x0810091000357882 */ /* 0x000fe20000000000 */
[----:B------:R-:W-:Y:S02]  /*3540*/  ULOP3.LUT UR43, UR5, 0x10000, URZ, 0xfc, !UPT ;  /* 0x00010000052b7892 */ /* 0x000fe4000f8efcff */
[----:B------:R-:W-:-:S02]  /*3550*/  ULOP3.LUT UR44, UR4, 0x10000, URZ, 0xfc, !UPT ;  /* 0x00010000042c7892 */ /* 0x000fc4000f8efcff */
[----:B------:R-:W-:Y:S02]  /*3560*/  UIADD3 UR64, UPT, UPT, -UR64, URZ, URZ ;  /* 0x000000ff40407290 */ /* 0x000fe4000fffe1ff */
[----:B----4-:R-:W-:Y:S01]  /*3570*/  UISETP.GE.AND UP4, UPT, UR7, 0x1, UPT ;  /* 0x000000010700788c */ /* 0x010fe2000bf86270 */
[----:B------:R-:W-:Y:S01]  /*3580*/  UMOV UR50, 0x0 ;  /* 0x0000000000327882 */ /* 0x000fe20000000000 */
[----:B------:R-:W-:Y:S01]  /*3590*/  UMOV UR51, 0x8100910 ;  /* 0x0810091000337882 */ /* 0x000fe20000000000 */
[----:B------:R-:W-:Y:S01]  /*35a0*/  UMOV UR48, 0x0 ;  /* 0x0000000000307882 */ /* 0x000fe20000000000 */
[----:B-1----:R-:W-:Y:S01]  /*35b0*/  R2UR UR65, R0 ;  /* 0x00000000004172ca */ /* 0x002fe200000e0000 */
[----:B------:R-:W-:-:S14]  /*35c0*/  UMOV UR49, 0x8100910 ;  /* 0x0810091000317882 */ /* 0x000fdc0000000000 */
.L_x_66:
[----:B------:R-:W-:Y:S02]  /*35d0*/  LEA R0, R10, UR41, 0x3 ;  /* 0x000000290a007c11 */ /* 0x000fe4000f8e18ff */
[----:B------:R-:W-:Y:S02]  /*35e0*/  SHF.L.U32 R2, R9, 0x1f, RZ ;  /* 0x0000001f09027819 */ /* 0x000fe400000006ff */
[----:B------:R-:W-:Y:S01]  /*35f0*/  PLOP3.LUT P0, PT, PT, PT, UP4, 0x80, 0x8 ;  /* 0x000000000008781c */ /* 0x000fe20003f0f048 */
[----:B------:R-:W-:Y:S01]  /*3600*/  VIADD R3, R0, 0xa0 ;  /* 0x000000a000037836 */ /* 0x000fe20000000000 */
[----:B-1----:R-:W1:Y:S02]  /*3610*/  SYNCS.PHASECHK.TRANS64.TRYWAIT P1, [R0+URZ+0x90], R2 ;  /* 0x00009002000075a7 */ /* 0x002e6400080211ff */
[----:B-1-3--:R-:W-:Y:S09]  /*3620*/  @!P1 BRA `(.L_x_60) ;  /* 0x00000050005c9947 */ /* 0x00aff20003800000 */
.L_x_153:
[----:B------:R-:W-:Y:S01]  /*3630*/  LEA R4, R10, UR41, 0x4 ;  /* 0x000000290a047c11 */ /* 0x000fe2000f8e20ff */
[----:B------:R-:W-:Y:S01]  /*3640*/  @UP4 ULEA UR4, UR39, UR41, 0x3 ;  /* 0x0000002927044291 */ /* 0x000fe2000f8e18ff */
[----:B------:R-:W-:Y:S01]  /*3650*/  PLOP3.LUT P2, PT, PT, PT, PT, 0x80, 0x8 ;  /* 0x000000000008781c */ /* 0x000fe20003f4f070 */
[----:B------:R-:W-:Y:S01]  /*3660*/  ULEA UR45, UR46, UR41, 0x3 ;  /* 0x000000292e2d7291 */ /* 0x000fe2000f8e18ff */
[----:B------:R-:W-:Y:S01]  /*3670*/  PRMT R3, RZ, 0x654, R3 ;  /* 0x00000654ff037816 */ /* 0x000fe20000000003 */
[----:B------:R-:W-:Y:S01]  /*3680*/  ULEA UR36, UR46, UR65, 0x6 ;  /* 0x000000412e247291 */ /* 0x000fe2000f8e30ff */
[----:B------:R-:W2:Y:S01]  /*3690*/  LDS.128 R4, [R4+0x120] ;  /* 0x0001200004047984 */ /* 0x000ea20000000c00 */
[----:B-1----:R-:W-:Y:S02]  /*36a0*/  @P0 SHF.L.U32 R2, R8, 0x1f, RZ ;  /* 0x0000001f08020819 */ /* 0x002fe400000006ff */
[----:B------:R-:W-:Y:S01]  /*36b0*/  SHF.L.U32 R0, R11, 0x1f, RZ ;  /* 0x0000001f0b007819 */ /* 0x000fe200000006ff */
[----:B------:R-:W-:Y:S01]  /*36c0*/  @!PT LDS RZ, [RZ] ;  /* 0x00000000fffff984 */ /* 0x000fe20000000800 */
[----:B------:R-:W-:Y:S01]  /*36d0*/  @!PT LDS RZ, [RZ] ;  /* 0x00000000fffff984 */ /* 0x000fe20000000800 */
[----:B------:R-:W-:Y:S01]  /*36e0*/  @!PT LDS RZ, [RZ] ;  /* 0x00000000fffff984 */ /* 0x000fe20000000800 */
[----:B------:R-:W-:Y:S01]  /*36f0*/  @!PT LDS RZ, [RZ] ;  /* 0x00000000fffff984 */ /* 0x000fe20000000800 */
[----:B------:R1:W-:Y:S06]  /*3700*/  MEMBAR.ALL.CTA ;  /* 0x0000000000007992 */ /* 0x0003ec0000008000 */
[----:B-1----:R-:W1:Y:S02]  /*3710*/  FENCE.VIEW.ASYNC.S ;  /* 0x00000000000073c6 */ /* 0x002e640000000000 */
[----:B-1----:R1:W-:Y:S01]  /*3720*/  SYNCS.ARRIVE.TRANS64.RED.A1T0 RZ, [R3+URZ], RZ ;  /* 0x000000ff03ff79a7 */ /* 0x0023e200081004ff */
[----:B------:R1:W3:Y:S01]  /*3730*/  @P0 SYNCS.PHASECHK.TRANS64.TRYWAIT P2, [UR4], R2 ;  /* 0x00000002ff0005a7 */ /* 0x0002e20008041104 */
[----:B--2---:R-:W-:Y:S01]  /*3740*/  LOP3.LUT P1, RZ, R6, 0x1, RZ, 0xc0, !PT ;  /* 0x0000000106ff7812 */ /* 0x004fe2000782c0ff */
[----:B------:R-:W2:Y:S02]  /*3750*/  SYNCS.PHASECHK.TRANS64.TRYWAIT P0, [UR45+0xd0], R0 ;  /* 0x0000d000ff0075a7 */ /* 0x000ea4000800112d */
[----:B-123--:R-:W-:Y:S10]  /*3760*/  @!P0 BRA `(.L_x_61) ;  /* 0x0000005000208947 */ /* 0x00eff40003800000 */
.L_x_155:
[----:B------:R-:W-:Y:S01]  /*3770*/  IADD3 R10, PT, PT, R10, 0x1, RZ ;  /* 0x000000010a0a7810 */ /* 0x000fe20007ffe0ff */
[----:B------:R-:W-:Y:S06]  /*3780*/  BRA.U !UP4, `(.L_x_62) ;  /* 0x000000050c107547 */ /* 0x000fec000b800000 */
[----:B------:R-:W-:Y:S01]  /*3790*/  UPLOP3.LUT UP2, UPT, UPT, UPT, UPT, 0x40, 0x4 ;  /* 0x000000000004789c */ /* 0x000fe20003f4e870 */
[----:B------:R-:W-:Y:S01]  /*37a0*/  UMOV UR38, UR64 ;  /* 0x0000004000267c82 */ /* 0x000fe20008000000 */
[----:B------:R-:W-:Y:S01]  /*37b0*/  UMOV UR37, UR47 ;  /* 0x0000002f00257c82 */ /* 0x000fe20008000000 */
[----:B------:R-:W-:-:S08]  /*37c0*/  UMOV UR5, UR39 ;  /* 0x0000002700057c82 */ /* 0x000fd00008000000 */
.L_x_65:
[----:B------:R-:W-:Y:S02]  /*37d0*/  UIADD3 UR38, UPT, UPT, UR38, 0x1, URZ ;  /* 0x0000000126267890 */ /* 0x000fe4000fffe0ff */
[----:B------:R-:W-:Y:S02]  /*37e0*/  ULEA UR7, UR5, UR41, 0x3 ;  /* 0x0000002905077291 */ /* 0x000fe4000f8e18ff */
[----:B------:R-:W-:Y:S01]  /*37f0*/  UISETP.NE.AND UP3, UPT, UR38, URZ, UPT ;  /* 0x000000ff2600728c */ /* 0x000fe2000bf65270 */
[----:B--23--:R-:W-:Y:S10]  /*3800*/  @P2 BRA `(.L_x_63) ;  /* 0x00000000000c2947 */ /* 0x00cff40003800000 */
[----:B-1----:R-:W-:Y:S04]  /*3810*/  SHF.L.U32 R2, R8, 0x1f, RZ ;  /* 0x0000001f08027819 */ /* 0x002fe800000006ff */
[----:B------:R-:W1:Y:S02]  /*3820*/  SYNCS.PHASECHK.TRANS64.TRYWAIT P0, [UR7], R2 ;  /* 0x00000002ff0075a7 */ /* 0x000e640008001107 */
[----:B-1----:R-:W-:Y:S05]  /*3830*/  @!P0 BRA `(.L_x_64) ;  /* 0x0000005000048947 */ /* 0x002fea0003800000 */
.L_x_63:
[----:B------:R-:W-:Y:S01]  /*3840*/  UISETP.NE.AND UP0, UPT, UR37, 0x1, UPT ;  /* 0x000000012500788c */ /* 0x000fe2000bf05270 */
[----:B------:R-:W-:Y:S01]  /*3850*/  PLOP3.LUT P2, PT, PT, PT, PT, 0x80, 0x8 ;  /* 0x000000000008781c */ /* 0x000fe20003f4f070 */
[----:B------:R-:W-:Y:S02]  /*3860*/  UIADD3 UR4, UPT, UPT, UR5, 0x1, URZ ;  /* 0x0000000105047890 */ /* 0x000fe4000fffe0ff */
[----:B------:R-:W-:Y:S02]  /*3870*/  UIADD3 UR40, UPT, UPT, UR7, 0x20, URZ ;  /* 0x0000002007287890 */ /* 0x000fe4000fffe0ff */
[----:B------:R-:W-:Y:S01]  /*3880*/  UISETP.NE.AND UP1, UPT, UR4, 0x4, UPT ;  /* 0x000000040400788c */ /* 0x000fe2000bf25270 */
[----:B------:R-:W-:Y:S01]  /*3890*/  PLOP3.LUT P0, PT, PT, PT, UP0, 0x80, 0x8 ;  /* 0x000000000008781c */ /* 0x000fe20003f0f008 */
[----:B------:R-:W-:Y:S02]  /*38a0*/  UIADD3 UR37, UPT, UPT, UR37, -0x1, URZ ;  /* 0xffffffff25257890 */ /* 0x000fe4000fffe0ff */
[----:B------:R-:W-:Y:S02]  /*38b0*/  USEL UR6, URZ, 0x1, UP1 ;  /* 0x00000001ff067887 */ /* 0x000fe40008800000 */
[----:B------:R-:W-:Y:S01]  /*38c0*/  USEL UR39, UR4, URZ, UP1 ;  /* 0x000000ff04277287 */ /* 0x000fe20008800000 */
[----:B------:R-:W-:Y:S01]  /*38d0*/  UMOV UR7, 0x40004040 ;  /* 0x4000404000077882 */ /* 0x000fe20000000000 */
[----:B------:R-:W-:Y:S02]  /*38e0*/  UMOV UR35, 0x40004040 ;  /* 0x4000404000237882 */ /* 0x000fe40000000000 */
[----:B------:R-:W-:Y:S01]  /*38f0*/  @UP0 ULEA UR4, UR39, UR41, 0x3 ;  /* 0x0000002927040291 */ /* 0x000fe2000f8e18ff */
[----:B------:R-:W-:Y:S01]  /*3900*/  LOP3.LUT R8, R8, UR6, RZ, 0x3c, !PT ;  /* 0x0000000608087c12 */ /* 0x000fe2000f8e3cff */
[----:B------:R-:W-:Y:S01]  /*3910*/  ULEA UR6, UR5, UR44, 0xa ;  /* 0x0000002c05067291 */ /* 0x000fe2000f8e50ff */
[----:B------:R-:W-:Y:S02]  /*3920*/  UMOV UR33, 0x40004040 ;  /* 0x4000404000217882 */ /* 0x000fe40000000000 */
[----:B-1----:R-:W-:Y:S01]  /*3930*/  @P0 SHF.L.U32 R0, R8, 0x1f, RZ ;  /* 0x0000001f08000819 */ /* 0x002fe200000006ff */
[----:B------:R-:W-:Y:S02]  /*3940*/  UIADD3 UR34, UPT, UPT, UR6, 0x2, URZ ;  /* 0x0000000206227890 */ /* 0x000fe4000fffe0ff */
[----:B------:R-:W-:Y:S01]  /*3950*/  UIADD3 UR30, UPT, UPT, UR6, 0x4, URZ ;  /* 0x00000004061e7890 */ /* 0x000fe2000fffe0ff */
[----:B------:R2:W3:Y:S01]  /*3960*/  @P0 SYNCS.PHASECHK.TRANS64.TRYWAIT P2, [UR4], R0 ;  /* 0x00000000ff0005a7 */ /* 0x0004e20008041104 */
[----:B------:R-:W-:Y:S02]  /*3970*/  ULEA UR4, UR5, UR43, 0xb ;  /* 0x0000002b05047291 */ /* 0x000fe4000f8e58ff */
[----:B------:R-:W-:Y:S02]  /*3980*/  UIADD3 UR26, UPT, UPT, UR6, 0x6, URZ ;  /* 0x00000006061a7890 */ /* 0x000fe4000fffe0ff */
        /* <DEDUP_REMOVED lines=10> */
[----:B------:R-:W-:Y:S01]  /*3a30*/  UIADD3 UR8, UPT, UPT, UR4, 0x406, URZ ;  /* 0x0000040604087890 */ /* 0x000fe2000fffe0ff */
[----:B------:R-:W-:Y:S01]  /*3a40*/  UMOV UR5, 0x40004040 ;  /* 0x4000404000057882 */ /* 0x000fe20000000000 */
[----:B------:R-:W-:Y:S01]  /*3a50*/  UMOV UR31, 0x40004040 ;  /* 0x40004040001f7882 */ /* 0x000fe20000000000 */
[----:B------:R1:W-:Y:S01]  /*3a60*/  UTCHMMA gdesc[UR4], gdesc[UR6], tmem[UR36], tmem[UR62], idesc[UR63], UP2 ;  /* 0x00ff3e06040075ea */ /* 0x0003e20009000024 */
[----:B------:R-:W-:Y:S01]  /*3a70*/  UPLOP3.LUT UP2, UPT, UPT, UPT, UPT, 0x80, 0x8 ;  /* 0x000000000008789c */ /* 0x000fe20003f4f070 */
[----:B------:R2:W-:Y:S01]  /*3a80*/  UTCHMMA gdesc[UR32], gdesc[UR34], tmem[UR36], tmem[UR60], idesc[UR61], UPT ;  /* 0x00ff3c22200075ea */ /* 0x0005e2000b800024 */
[----:B------:R-:W-:Y:S01]  /*3a90*/  UMOV UR29, 0x40004040 ;  /* 0x40004040001d7882 */ /* 0x000fe20000000000 */
[----:B------:R-:W-:Y:S01]  /*3aa0*/  UMOV UR27, 0x40004040 ;  /* 0x40004040001b7882 */ /* 0x000fe20000000000 */
        /* <DEDUP_REMOVED lines=12> */
[----:B------:R-:W-:Y:S01]  /*3b70*/  UMOV UR9, 0x40004040 ;  /* 0x4000404000097882 */ /* 0x000fe20000000000 */
[----:B------:R2:W-:Y:S01]  /*3b80*/  UTCHMMA gdesc[UR12], gdesc[UR14], tmem[UR36], tmem[UR50], idesc[UR51], UPT ;  /* 0x00ff320e0c0075ea */ /* 0x0005e2000b800024 */
[----:B------:R2:W-:Y:S01]  /*3b90*/  UTCHMMA gdesc[UR8], gdesc[UR10], tmem[UR36], tmem[UR48], idesc[UR49], UPT ;  /* 0x00ff300a080075ea */ /* 0x0005e2000b800024 */
[----:B------:R2:W-:Y:S01]  /*3ba0*/  UTCBAR.MULTICAST [UR40], URZ, UR42 ;  /* 0x000000ff280073e9 */ /* 0x0005e2000800082a */
[----:B-1----:R-:W-:Y:S01]  /*3bb0*/  UMOV UR5, UR39 ;  /* 0x0000002700057c82 */ /* 0x002fe20008000000 */
[----:B------:R-:W-:Y:S05]  /*3bc0*/  BRA.U UP3, `(.L_x_65) ;  /* 0xfffffffd03007547 */ /* 0x000fea000b83ffff */
.L_x_62:
[----:B------:R-:W-:Y:S01]  /*3bd0*/  UIADD3 UR4, UPT, UPT, UR46, 0x1, URZ ;  /* 0x000000012e047890 */ /* 0x000fe2000fffe0ff */
[C---:B------:R-:W-:Y:S01]  /*3be0*/  ISETP.NE.AND P0, PT, R10.reuse, 0x2, PT ;  /* 0x000000020a00780c */ /* 0x040fe20003f05270 */
[----:B------:R-:W-:Y:S02]  /*3bf0*/  UIADD3 UR5, UPT, UPT, UR45, 0xb0, URZ ;  /* 0x000000b02d057890 */ /* 0x000fe4000fffe0ff */
[----:B------:R-:W-:Y:S01]  /*3c00*/  UISETP.NE.AND UP0, UPT, UR4, 0x4, UPT ;  /* 0x000000040400788c */ /* 0x000fe2000bf05270 */
[----:B-12---:R-:W-:Y:S02]  /*3c10*/  SEL R0, RZ, 0x1, P0 ;  /* 0x00000001ff007807 */ /* 0x006fe40000000000 */
[----:B------:R-:W-:Y:S01]  /*3c20*/  SEL R10, R10, RZ, P0 ;  /* 0x000000ff0a0a7207 */ /* 0x000fe20000000000 */
[----:B------:R-:W-:Y:S01]  /*3c30*/  USEL UR6, URZ, 0x1, UP0 ;  /* 0x00000001ff067887 */ /* 0x000fe20008000000 */
[----:B------:R-:W-:Y:S01]  /*3c40*/  LOP3.LUT R9, R9, R0, RZ, 0x3c, !PT ;  /* 0x0000000009097212 */ /* 0x000fe200078e3cff */
[----:B------:R-:W-:Y:S01]  /*3c50*/  USEL UR46, UR4, URZ, UP0 ;  /* 0x000000ff042e7287 */ /* 0x000fe20008000000 */
[----:B------:R1:W-:Y:S03]  /*3c60*/  UTCBAR [UR5], URZ ;  /* 0x000000ff050073e9 */ /* 0x0003e600080000ff */
[----:B------:R-:W-:Y:S01]  /*3c70*/  LOP3.LUT R11, R11, UR6, RZ, 0x3c, !PT ;  /* 0x000000060b0b7c12 */ /* 0x000fe2000f8e3cff */
[----:B------:R-:W-:Y:S07]  /*3c80*/  @P1 BRA `(.L_x_66) ;  /* 0xfffffff800501947 */ /* 0x000fee000383ffff */
[----:B------:R-:W2:Y:S01]  /*3c90*/  S2UR UR8, SR_CgaCtaId ;  /* 0x00000000000879c3 */ /* 0x000ea20000008800 */
[----:B------:R-:W-:Y:S01]  /*3ca0*/  ELECT P0, URZ, PT ;  /* 0x0000000000ff782f */ /* 0x000fe20003800000 */
[----:B------:R-:W-:Y:S01]  /*3cb0*/  IMAD.MOV.U32 R0, RZ, RZ, 0x1 ;  /* 0x00000001ff007424 */ /* 0x000fe200078e00ff */
[----:B------:R-:W-:Y:S01]  /*3cc0*/  UIADD3 UR41, UPT, UPT, UR41, 0xd0, URZ ;  /* 0x000000d029297890 */ /* 0x000fe2000fffe0ff */
[----:B------:R-:W-:Y:S01]  /*3cd0*/  SHF.L.U32 R2, R11, 0x1f, RZ ;  /* 0x0000001f0b027819 */ /* 0x000fe200000006ff */
[----:B------:R-:W-:-:S03]  /*3ce0*/  UMOV UR4, 0x40 ;  /* 0x0000004000047882 */ /* 0x000fc60000000000 */
[----:B------:R-:W-:Y:S01]  /*3cf0*/  UVIRTCOUNT.DEALLOC.SMPOOL 0x80 ;  /* 0x000000800000784c */ /* 0x000fe20000000000 */
[----:B--2---:R-:W-:Y:S02]  /*3d00*/  ULEA UR8, UR8, UR4, 0x18 ;  /* 0x0000000408087291 */ /* 0x004fe4000f8ec0ff */
[----:B------:R-:W-:-:S07]  /*3d10*/  ULEA UR4, UR46, UR41, 0x3 ;  /* 0x000000292e047291 */ /* 0x000fce000f8e18ff */
[----:B------:R2:W-:Y:S02]  /*3d20*/  @P0 STS.U8 [UR8+0x1c], R0 ;  /* 0x00001c00ff000988 */ /* 0x0005e40008000008 */
[----:B------:R-:W4:Y:S02]  /*3d30*/  SYNCS.PHASECHK.TRANS64.TRYWAIT P0, [UR4], R2 ;  /* 0x00000002ff0075a7 */ /* 0x000f240008001104 */
[----:B--2-4-:R-:W-:Y:S05]  /*3d40*/  @!P0 BRA `(.L_x_67) ;  /* 0x0000004800d88947 */ /* 0x014fea0003800000 */
.L_x_158:
[----:B------:R-:W-:-:S04]  /*3d50*/  UIADD3 UR4, UPT, UPT, UR46, 0x1, URZ ;  /* 0x000000012e047890 */ /* 0x000fc8000fffe0ff */
[----:B------:R-:W-:-:S04]  /*3d60*/  UISETP.NE.AND UP0, UPT, UR4, 0x4, UPT ;  /* 0x000000040400788c */ /* 0x000fc8000bf05270 */
[----:B------:R-:W-:Y:S02]  /*3d70*/  USEL UR6, URZ, 0x1, UP0 ;  /* 0x00000001ff067887 */ /* 0x000fe40008000000 */
[----:B------:R-:W-:-:S04]  /*3d80*/  USEL UR4, UR4, URZ, UP0 ;  /* 0x000000ff04047287 */ /* 0x000fc80008000000 */
[----:B-1----:R-:W-:Y:S01]  /*3d90*/  ULEA UR5, UR4, UR41, 0x3 ;  /* 0x0000002904057291 */ /* 0x002fe2000f8e18ff */
[----:B--2---:R-:W-:-:S04]  /*3da0*/  LOP3.LUT R2, R11, UR6, RZ, 0x3c, !PT ;  /* 0x000000060b027c12 */ /* 0x004fc8000f8e3cff */
[----:B------:R-:W-:-:S04]  /*3db0*/  SHF.L.U32 R3, R2, 0x1f, RZ ;  /* 0x0000001f02037819 */ /* 0x000fc800000006ff */
[----:B------:R-:W1:Y:S02]  /*3dc0*/  SYNCS.PHASECHK.TRANS64.TRYWAIT P0, [UR5], R3 ;  /* 0x00000003ff0075a7 */ /* 0x000e640008001105 */
[----:B-1----:R-:W-:Y:S05]  /*3dd0*/  @!P0 BRA `(.L_x_68) ;  /* 0x0000004800cc8947 */ /* 0x002fea0003800000 */
.L_x_160:
        /* <DEDUP_REMOVED lines=9> */
.L_x_162:
[----:B------:R-:W-:-:S04]  /*3e70*/  UIADD3 UR4, UPT, UPT, UR4, 0x1, URZ ;  /* 0x0000000104047890 */ /* 0x000fc8000fffe0ff */
[----:B------:R-:W-:-:S04]  /*3e80*/  UISETP.NE.AND UP0, UPT, UR4, 0x4, UPT ;  /* 0x000000040400788c */ /* 0x000fc8000bf05270 */
[----:B------:R-:W-:Y:S02]  /*3e90*/  USEL UR5, URZ, 0x1, UP0 ;  /* 0x00000001ff057887 */ /* 0x000fe40008000000 */
[----:B------:R-:W-:-:S04]  /*3ea0*/  USEL UR4, UR4, URZ, UP0 ;  /* 0x000000ff04047287 */ /* 0x000fc80008000000 */
[----:B------:R-:W-:Y:S01]  /*3eb0*/  ULEA UR4, UR4, UR41, 0x3 ;  /* 0x0000002904047291 */ /* 0x000fe2000f8e18ff */
[----:B------:R-:W-:-:S04]  /*3ec0*/  LOP3.LUT R2, R2, UR5, RZ, 0x3c, !PT ;  /* 0x0000000502027c12 */ /* 0x000fc8000f8e3cff */
[----:B------:R-:W-:-:S04]  /*3ed0*/  SHF.L.U32 R2, R2, 0x1f, RZ ;  /* 0x0000001f02027819 */ /* 0x000fc800000006ff */
[----:B------:R-:W2:Y:S02]  /*3ee0*/  SYNCS.PHASECHK.TRANS64.TRYWAIT P0, [UR4], R2 ;  /* 0x00000002ff0075a7 */ /* 0x000ea40008001104 */
[----:B--2---:R-:W-:Y:S05]  /*3ef0*/  @!P0 BRA `(.L_x_70) ;  /* 0x0000004800b48947 */ /* 0x004fea0003800000 */
.L_x_164:
[----:B------:R-:W-:Y:S01]  /*3f00*/  NOP ;  /* 0x0000000000007918 */ /* 0x000fe20000000000 */
[----:B-1----:R-:W1:Y:S01]  /*3f10*/  LDS R0, [UR8+0x14] ;  /* 0x00001408ff007984 */ /* 0x002e620008000800 */
[----:B------:R-:W-:Y:S01]  /*3f20*/  ULOP3.LUT UR4, UR65, 0xffff, URZ, 0xc0, !UPT ;  /* 0x0000ffff41047892 */ /* 0x000fe2000f8ec0ff */
[----:B------:R-:W-:Y:S01]  /*3f30*/  UMOV UR5, 0xffff ;  /* 0x0000ffff00057882 */ /* 0x000fe20000000000 */
[----:B------:R-:W-:Y:S02]  /*3f40*/  UMOV UR6, 0x1 ;  /* 0x0000000100067882 */ /* 0x000fe40000000000 */
[----:B------:R-:W-:-:S04]  /*3f50*/  USHF.R.U32.HI UR4, URZ, 0x5, UR4 ;  /* 0x00000005ff047899 */ /* 0x000fc80008011604 */
[----:B------:R-:W-:Y:S02]  /*3f60*/  USHF.L.U32 UR5, UR5, UR4, URZ ;  /* 0x0000000405057299 */ /* 0x000fe400080006ff */
[----:B------:R-:W-:-:S04]  /*3f70*/  USHF.L.U32 UR4, UR6, UR4, URZ ;  /* 0x0000000406047299 */ /* 0x000fc800080006ff */
[----:B-1----:R-:W-:-:S04]  /*3f80*/  LOP3.LUT R0, R0, UR5, RZ, 0xc0, !PT ;  /* 0x0000000500007c12 */ /* 0x002fc8000f8ec0ff */
[----:B------:R-:W-:-:S13]  /*3f90*/  ISETP.NE.AND P0, PT, R0, UR5, PT ;  /* 0x0000000500007c0c */ /* 0x000fda000bf05270 */
[----:B------:R-:W-:Y:S05]  /*3fa0*/  @P0 BRA `(.L_x_71) ;  /* 0x0000000000580947 */ /* 0x000fea0003800000 */
[----:B------:R-:W1:Y:S02]  /*3fb0*/  LDS R0, [UR8+0x18] ;  /* 0x00001808ff007984 */ /* 0x000e640008000800 */
[----:B-1----:R-:W-:-:S04]  /*3fc0*/  LOP3.LUT R0, R0, UR4, RZ, 0xc0, !PT ;  /* 0x0000000400007c12 */ /* 0x002fc8000f8ec0ff */
[----:B------:R-:W-:-:S13]  /*3fd0*/  ISETP.NE.AND P0, PT, R0, UR4, PT ;  /* 0x0000000400007c0c */ /* 0x000fda000bf05270 */
[----:B------:R-:W-:Y:S05]  /*3fe0*/  @P0 BRA `(.L_x_72) ;  /* 0x00000000003c0947 */ /* 0x000fea0003800000 */
[----:B------:R-:W1:Y:S01]  /*3ff0*/  S2R R2, SR_LANEID ;  /* 0x0000000000027919 */ /* 0x000e620000000000 */
[----:B------:R-:W-:-:S06]  /*4000*/  ULOP3.LUT UR5, URZ, UR5, URZ, 0x33, !UPT ;  /* 0x00000005ff057292 */ /* 0x000fcc000f8e33ff */
[----:B------:R-:W-:-:S04]  /*4010*/  IMAD.U32 R0, RZ, RZ, UR5 ;  /* 0x00000005ff007e24 */ /* 0x000fc8000f8e00ff */
[----:B------:R2:W4:Y:S02]  /*4020*/  REDUX UR7, R0 ;  /* 0x00000000000773c4 */ /* 0x0005240000000000 */
[----:B------:R1:W-:Y:S01]  /*4030*/  UTCATOMSWS.AND URZ, UR5 ;  /* 0x0000000500ff79e3 */ /* 0x0003e20008000000 */
[----:B--2---:R-:W-:Y:S01]  /*4040*/  LOP3.LUT R0, RZ, UR4, RZ, 0x33, !PT ;  /* 0x00000004ff007c12 */ /* 0x004fe2000f8e33ff */
[----:B------:R-:W-:Y:S02]  /*4050*/  VOTEU.ANY UR4, UPT, PT ;  /* 0x0000000000047886 */ /* 0x000fe400038e0100 */
[----:B------:R-:W-:Y:S02]  /*4060*/  UFLO.U32 UR4, UR4 ;  /* 0x00000004000472bd */ /* 0x000fe400080e0000 */
[----:B------:R-:W2:Y:S04]  /*4070*/  REDUX UR6, R0 ;  /* 0x00000000000673c4 */ /* 0x000ea80000000000 */
[----:B-1----:R-:W-:-:S02]  /*4080*/  ISETP.EQ.U32.AND P0, PT, R2, UR4, PT ;  /* 0x0000000402007c0c */ /* 0x002fc4000bf02070 */
[----:B----4-:R-:W-:-:S11]  /*4090*/  MOV R2, UR7 ;  /* 0x0000000700027c02 */ /* 0x010fd60008000f00 */
[----:B------:R1:W-:Y:S01]  /*40a0*/  @P0 ATOMS.AND RZ, [UR8+0x14], R2 ;  /* 0x00001402ffff098c */ /* 0x0003e2000a800008 */
[----:B--2---:R-:W-:-:S05]  /*40b0*/  IMAD.U32 R0, RZ, RZ, UR6 ;  /* 0x00000006ff007e24 */ /* 0x004fca000f8e00ff */
[----:B------:R1:W-:Y:S01]  /*40c0*/  @P0 ATOMS.AND RZ, [UR8+0x18], R0 ;  /* 0x00001800ffff098c */ /* 0x0003e2000a800008 */
[----:B------:R-:W-:Y:S05]  /*40d0*/  BRA `(.L_x_73) ;  /* 0x0000000000147947 */ /* 0x000fea0003800000 */
.L_x_72:
[----:B------:R-:W-:Y:S02]  /*40e0*/  MOV R2, 0x4100 ;  /* 0x0000410000027802 */ /* 0x000fe40000000f00 */
[----:B---3-5:R-:W-:Y:S05]  /*40f0*/  CALL.REL.NOINC `($__internal_0_$__cuda_sm10x_tcgen05_guardrail_trap_col_being_dealloced_not_returned_by_alloc) ;  /* 0x0000004c009c7944 */ /* 0x028fea0003c00000 */
[----:B------:R-:W-:Y:S05]  /*4100*/  BRA `(.L_x_73) ;  /* 0x0000000000087947 */ /* 0x000fea0003800000 */
.L_x_71:
[----:B------:R-:W-:Y:S02]  /*4110*/  MOV R2, 0x4130 ;  /* 0x0000413000027802 */ /* 0x000fe40000000f00 */
[----:B---3-5:R-:W-:Y:S05]  /*4120*/  CALL.REL.NOINC `($__internal_2_$__cuda_sm10x_tcgen05_guardrail_trap_unallocated_columns_being_dealloced) ;  /* 0x0000004c00a87944 */ /* 0x028fea0003c00000 */
.L_x_73:
[----:B------:R-:W-:Y:S01]  /*4130*/  NOP ;  /* 0x0000000000007918 */ /* 0x000fe20000000000 */
[----:B------:R-:W-:Y:S05]  /*4140*/  EXIT ;  /* 0x000000000000794d */ /* 0x000fea0003800000 */
.L_x_55:
[----:B------:R-:W-:-:S09]  /*4150*/  UISETP.NE.OR UP0, UPT, UR17, 0x3, !UP3 ;  /* 0x000000031100788c */ /* 0x000fd2000df05670 */
[----:B------:R-:W-:Y:S05]  /*4160*/  BRA.U UP0, `(.L_x_74) ;  /* 0x0000001100547547 */ /* 0x000fea000b800000 */
[----:B------:R-:W1:Y:S01]  /*4170*/  LDCU UR31, c[0x0][0x370] ;  /* 0x00006e00ff1f77ac */ /* 0x000e620008000800 */
[----:B------:R-:W2:Y:S01]  /*4180*/  LDC.64 R16, c[0x0][0x348] ;  /* 0x0000d200ff107b82 */ /* 0x000ea20000000a00 */
[----:B------:R-:W-:Y:S02]  /*4190*/  HFMA2 R13, -RZ, RZ, 0, 0 ;  /* 0x00000000ff0d7431 */ /* 0x000fe400000001ff */
[----:B------:R-:W-:Y:S01]  /*41a0*/  IMAD.MOV.U32 R15, RZ, RZ, 0x1 ;  /* 0x00000001ff0f7424 */ /* 0x000fe200078e00ff */
[----:B------:R-:W1:Y:S01]  /*41b0*/  LDCU.128 UR48, c[0x0][0xb10] ;  /* 0x00016200ff3077ac */ /* 0x000e620008000c00 */
[----:B------:R-:W-:Y:S01]  /*41c0*/  IMAD.MOV.U32 R14, RZ, RZ, RZ ;  /* 0x000000ffff0e7224 */ /* 0x000fe200078e00ff */
[----:B------:R-:W-:Y:S01]  /*41d0*/  MOV R7, 0x2000 ;  /* 0x0000200000077802 */ /* 0x000fe20000000f00 */
[----:B------:R-:W3:Y:S01]  /*41e0*/  LDCU UR30, c[0x0][0x374] ;  /* 0x00006e80ff1e77ac */ /* 0x000ee20008000800 */
[----:B------:R-:W4:Y:S01]  /*41f0*/  LDC.64 R2, c[0x0][0x888] ;  /* 0x00022200ff027b82 */ /* 0x000f220000000a00 */
[----:B------:R-:W3:Y:S01]  /*4200*/  LDCU UR15, c[0x0][0xb0c] ;  /* 0x00016180ff0f77ac */ /* 0x000ee20008000800 */
[----:B------:R-:W2:Y:S06]  /*4210*/  LDCU UR41, c[0x0][0xb20] ;  /* 0x00016400ff2977ac */ /* 0x000eac0008000800 */
[----:B------:R-:W4:Y:S01]  /*4220*/  LDC.64 R4, c[0x0][0x890] ;  /* 0x00022400ff047b82 */ /* 0x000f220000000a00 */
[----:B------:R-:W2:Y:S01]  /*4230*/  LDCU UR4, c[0x0][0xb30] ;  /* 0x00016600ff0477ac */ /* 0x000ea20008000800 */
[----:B------:R-:W-:Y:S01]  /*4240*/  UMOV UR21, 0x400 ;  /* 0x0000040000157882 */ /* 0x000fe20000000000 */
[----:B-1----:R-:W-:-:S02]  /*4250*/  UIMAD.WIDE.U32 UR6, UR31, UR48, URZ ;  /* 0x000000301f0672a5 */ /* 0x002fc4000f8e00ff */
[----:B---3--:R-:W-:Y:S02]  /*4260*/  UIMAD.WIDE.U32 UR8, UR30, UR51, URZ ;  /* 0x000000331e0872a5 */ /* 0x008fe4000f8e00ff */
[----:B------:R-:W-:Y:S02]  /*4270*/  ULEA UR21, UR47, UR21, 0x18 ;  /* 0x000000152f157291 */ /* 0x000fe4000f8ec0ff */
[----:B------:R-:W-:Y:S02]  /*4280*/  UPLOP3.LUT UP3, UPT, UPT, UPT, UPT, 0x40, 0x4 ;  /* 0x000000000004789c */ /* 0x000fe40003f6e870 */
[----:B------:R-:W-:Y:S01]  /*4290*/  UIADD3 UR37, UPT, UPT, UR21, 0x58, URZ ;  /* 0x0000005815257890 */ /* 0x000fe2000fffe0ff */
[----:B------:R-:W-:Y:S01]  /*42a0*/  UMOV UR6, UR7 ;  /* 0x0000000700067c82 */ /* 0x000fe20008000000 */
[----:B------:R-:W-:Y:S01]  /*42b0*/  UMOV UR38, UR9 ;  /* 0x0000000900267c82 */ /* 0x000fe20008000000 */
[----:B------:R-:W-:Y:S02]  /*42c0*/  UISETP.GE.AND UP0, UPT, UR42, 0x1, UPT ;  /* 0x000000012a00788c */ /* 0x000fe4000bf06270 */
[----:B------:R-:W-:Y:S01]  /*42d0*/  UISETP.NE.AND UP4, UPT, UR42, 0x1, UPT ;  /* 0x000000012a00788c */ /* 0x000fe2000bf85270 */
[----:B------:R-:W1:Y:S01]  /*42e0*/  LDCU.64 UR22, c[0x0][0xb28] ;  /* 0x00016500ff1677ac */ /* 0x000e620008000a00 */
[----:B------:R-:W-:-:S02]  /*42f0*/  UISETP.NE.AND UP6, UPT, UR15, 0x1, UPT ;  /* 0x000000010f00788c */ /* 0x000fc4000bfc5270 */
[----:B------:R-:W-:Y:S02]  /*4300*/  UISETP.NE.AND UP5, UPT, UR50, 0x1, UPT ;  /* 0x000000013200788c */ /* 0x000fe4000bfa5270 */
[----:B------:R-:W-:Y:S02]  /*4310*/  UIADD3 UR33, UPT, UPT, UR21, 0x40, URZ ;  /* 0x0000004015217890 */ /* 0x000fe4000fffe0ff */
[----:B------:R-:W-:Y:S02]  /*4320*/  UIADD3 UR25, UPT, UPT, UR21, 0x48, URZ ;  /* 0x0000004815197890 */ /* 0x000fe4000fffe0ff */
[----:B------:R-:W-:Y:S02]  /*4330*/  UIADD3 UR17, UPT, UPT, UR21, 0x50, URZ ;  /* 0x0000005015117890 */ /* 0x000fe4000fffe0ff */
[----:B------:R-:W-:Y:S02]  /*4340*/  UPRMT UR37, UR47, 0x654, UR37 ;  /* 0x000006542f257896 */ /* 0x000fe40008000025 */
[----:B------:R-:W-:-:S02]  /*4350*/  USHF.R.U32.HI UR39, URZ, UR49, UR6 ;  /* 0x00000031ff277299 */ /* 0x000fc40008011606 */
[----:B--2---:R-:W-:Y:S02]  /*4360*/  USHF.R.U32.HI UR38, URZ, UR41, UR38 ;  /* 0x00000029ff267299 */ /* 0x004fe40008011626 */
[----:B------:R-:W-:-:S11]  /*4370*/  UISETP.NE.AND UP2, UPT, UR4, 0x1, UPT ;  /* 0x000000010400788c */ /* 0x000fd6000bf45270 */
.L_x_85:
[C---:B------:R-:W-:Y:S02]  /*4380*/  LEA R12, R14.reuse, UR21, 0x3 ;  /* 0x000000150e0c7c11 */ /* 0x040fe4000f8e18ff */
[----:B------:R-:W-:Y:S02]  /*4390*/  SHF.L.U32 R0, R13, 0x1f, RZ ;  /* 0x0000001f0d007819 */ /* 0x000fe400000006ff */
[----:B------:R-:W-:Y:S02]  /*43a0*/  LEA R8, R14, UR21, 0x4 ;  /* 0x000000150e087c11 */ /* 0x000fe4000f8e20ff */
[----:B--2---:R-:W2:Y:S02]  /*43b0*/  SYNCS.PHASECHK.TRANS64.TRYWAIT P0, [R12+URZ+0x90], R0 ;  /* 0x000090000c0075a7 */ /* 0x004ea400080011ff */
[----:B--2---:R-:W-:Y:S05]  /*43c0*/  @!P0 BRA `(.L_x_75) ;  /* 0x0000004400988947 */ /* 0x004fea0003800000 */
.L_x_165:
[----:B------:R-:W3:Y:S01]  /*43d0*/  LDS.128 R8, [R8+0x120] ;  /* 0x0001200008087984 */ /* 0x000ee20000000c00 */
[----:B------:R-:W-:Y:S01]  /*43e0*/  UISETP.GE.AND UP0, UPT, UR42, 0x1, UPT ;  /* 0x000000012a00788c */ /* 0x000fe2000bf06270 */
[----:B------:R-:W-:Y:S01]  /*43f0*/  @!PT LDS RZ, [RZ] ;  /* 0x00000000fffff984 */ /* 0x000fe20000000800 */
[----:B------:R-:W-:Y:S01]  /*4400*/  @!PT LDS RZ, [RZ] ;  /* 0x00000000fffff984 */ /* 0x000fe20000000800 */
[----:B------:R-:W-:Y:S01]  /*4410*/  @!PT LDS RZ, [RZ] ;  /* 0x00000000fffff984 */ /* 0x000fe20000000800 */
[----:B------:R-:W-:Y:S01]  /*4420*/  @!PT LDS RZ, [RZ] ;  /* 0x00000000fffff984 */ /* 0x000fe20000000800 */
[----:B------:R1:W-:Y:S06]  /*4430*/  MEMBAR.ALL.CTA ;  /* 0x0000000000007992 */ /* 0x0003ec0000008000 */
[----:B-1----:R-:W1:Y:S01]  /*4440*/  FENCE.VIEW.ASYNC.S ;  /* 0x00000000000073c6 */ /* 0x002e620000000000 */
[----:B---3--:R-:W-:Y:S11]  /*4450*/  LOP3.LUT P0, RZ, R10, 0x1, RZ, 0xc0, !PT ;  /* 0x000000010aff7812 */ /* 0x008ff6000780c0ff */
[----:B------:R-:W-:Y:S02]  /*4460*/  @!UPT UIADD3 URZ, UPT, UPT, URZ, URZ, URZ ;  /* 0x000000fffffff290 */ /* 0x000fe4000fffe0ff */
[----:B-1----:R-:W-:Y:S01]  /*4470*/  VOTEU.ANY UP1, P0 ;  /* 0x0000000000ff7886 */ /* 0x002fe20000020100 */
[----:B------:R-:W-:Y:S11]  /*4480*/  PLOP3.LUT P0, PT, PT, PT, UP1, 0x80, 0x8 ;  /* 0x000000000008781c */ /* 0x000ff60003f0f018 */
[----:B------:R-:W-:Y:S02]  /*4490*/  @!UPT UIADD3 URZ, UPT, UPT, URZ, URZ, URZ ;  /* 0x000000fffffff290 */ /* 0x000fe4000fffe0ff */
[----:B--2---:R-:W-:Y:S02]  /*44a0*/  @P0 SHF.R.U32.HI R0, RZ, 0x10, R9 ;  /* 0x00000010ff000819 */ /* 0x004fe40000011609 */
[----:B------:R-:W-:Y:S02]  /*44b0*/  @P0 MOV R6, R8 ;  /* 0x0000000800060202 */ /* 0x000fe40000000f00 */
[----:B------:R-:W-:Y:S01]  /*44c0*/  @P0 R2UR UR4, R0 ;  /* 0x00000000000402ca */ /* 0x000fe200000e0000 */
[----:B------:R-:W-:Y:S01]  /*44d0*/  VIADD R0, R12, 0xa0 ;  /* 0x000000a00c007836 */ /* 0x000fe20000000000 */
[----:B------:R-:W-:Y:S02]  /*44e0*/  @P0 LOP3.LUT R8, R9, 0xffff, RZ, 0xc0, !PT ;  /* 0x0000ffff09080812 */ /* 0x000fe400078ec0ff */
[----:B------:R-:W-:Y:S02]  /*44f0*/  @P0 R2UR UR6, R6 ;  /* 0x00000000060602ca */ /* 0x000fe400000e0000 */
[----:B------:R-:W-:Y:S02]  /*4500*/  PRMT R0, RZ, 0x654, R0 ;  /* 0x00000654ff007816 */ /* 0x000fe40000000000 */
[----:B------:R-:W-:Y:S02]  /*4510*/  @P0 R2UR UR5, R8 ;  /* 0x00000000080502ca */ /* 0x000fe400000e0000 */
[----:B------:R1:W-:Y:S03]  /*4520*/  SYNCS.ARRIVE.TRANS64.RED.A1T0 RZ, [R0+URZ], RZ ;  /* 0x000000ff00ff79a7 */ /* 0x0003e600081004ff */
[----:B------:R-:W-:Y:S04]  /*4530*/  @UP1 UMOV UR29, UR4 ;  /* 0x00000004001d1c82 */ /* 0x000fe80008000000 */
[----:B------:R-:W-:Y:S04]  /*4540*/  @UP1 UMOV UR14, UR6 ;  /* 0x00000006000e1c82 */ /* 0x000fe80008000000 */
[----:B------:R-:W-:Y:S01]  /*4550*/  @UP1 UMOV UR13, UR5 ;  /* 0x00000005000d1c82 */ /* 0x000fe20008000000 */
[----:B------:R-:W-:Y:S05]  /*4560*/  BRA.U !UP0, `(.L_x_76) ;  /* 0x0000000108a47547 */ /* 0x000fea000b800000 */
[----:B------:R-:W-:Y:S02]  /*4570*/  UIMAD.WIDE.U32 UR18, UR13, UR51, URZ ;  /* 0x000000330d1272a5 */ /* 0x000fe4000f8e00ff */
[----:B------:R-:W-:Y:S02]  /*4580*/  UIMAD.WIDE.U32 UR26, UR14, UR48, URZ ;  /* 0x000000300e1a72a5 */ /* 0x000fe4000f8e00ff */
[----:B------:R-:W-:Y:S02]  /*4590*/  USEL UR4, UR30, UR38, !UP5 ;  /* 0x000000261e047287 */ /* 0x000fe4000e800000 */
[----:B------:R-:W-:Y:S02]  /*45a0*/  USEL UR7, UR31, UR39, !UP6 ;  /* 0x000000271f077287 */ /* 0x000fe4000f000000 */
[----:B------:R-:W-:Y:S02]  /*45b0*/  UIMAD.WIDE.U32 UR8, UR4, UR22, URZ ;  /* 0x00000016040872a5 */ /* 0x000fe4000f8e00ff */
[----:B------:R-:W-:Y:S01]  /*45c0*/  UIMAD.WIDE.U32 UR10, UR7, UR22, URZ ;  /* 0x00000016070a72a5 */ /* 0x000fe2000f8e00ff */
[----:B------:R-:W-:Y:S02]  /*45d0*/  UMOV UR5, UR19 ;  /* 0x0000001300057c82 */ /* 0x000fe40008000000 */
[----:B------:R-:W-:Y:S03]  /*45e0*/  USHF.R.U32.HI UR6, URZ, UR41, UR5 ;  /* 0x00000029ff067299 */ /* 0x000fe60008011605 */
[----:B------:R-:W-:Y:S01]  /*45f0*/  UMOV UR5, UR27 ;  /* 0x0000001b00057c82 */ /* 0x000fe20008000000 */
[----:B------:R-:W-:Y:S02]  /*4600*/  USEL UR6, UR13, UR6, !UP5 ;  /* 0x000000060d067287 */ /* 0x000fe4000e800000 */
[----:B------:R-:W-:Y:S03]  /*4610*/  USHF.R.U32.HI UR12, URZ, UR49, UR5 ;  /* 0x00000031ff0c7299 */ /* 0x000fe60008011605 */
[----:B------:R-:W-:Y:S02]  /*4620*/  UMOV UR5, UR9 ;  /* 0x0000000900057c82 */ /* 0x000fe40008000000 */
[----:B------:R-:W-:Y:S03]  /*4630*/  @UP4 USHF.R.U32.HI UR4, URZ, UR23, UR5 ;  /* 0x00000017ff044299 */ /* 0x000fe60008011605 */
[----:B------:R-:W-:Y:S01]  /*4640*/  UMOV UR5, UR11 ;  /* 0x0000000b00057c82 */ /* 0x000fe20008000000 */
[----:B------:R-:W-:Y:S02]  /*4650*/  UIMAD UR4, UR42, UR4, URZ ;  /* 0x000000042a0472a4 */ /* 0x000fe4000f8e02ff */
[----:B------:R-:W-:Y:S02]  /*4660*/  @UP4 USHF.R.U32.HI UR7, URZ, UR23, UR5 ;  /* 0x00000017ff074299 */ /* 0x000fe40008011605 */
[----:B------:R-:W-:Y:S02]  /*4670*/  UIMAD.WIDE.U32 UR10, UR6, UR22, URZ ;  /* 0x00000016060a72a5 */ /* 0x000fe4000f8e00ff */
[----:B------:R-:W-:Y:S02]  /*4680*/  USEL UR5, UR14, UR12, !UP6 ;  /* 0x0000000c0e057287 */ /* 0x000fe4000f000000 */
[----:B------:R-:W-:Y:S02]  /*4690*/  UIMAD UR8, UR42, UR7, URZ ;  /* 0x000000072a0872a4 */ /* 0x000fe4000f8e02ff */
[----:B------:R-:W-:Y:S03]  /*46a0*/  UISETP.GE.AND UP0, UPT, UR6, UR4, UPT ;  /* 0x000000040600728c */ /* 0x000fe6000bf06270 */
[----:B------:R-:W-:Y:S01]  /*46b0*/  UMOV UR4, UR11 ;  /* 0x0000000b00047c82 */ /* 0x000fe20008000000 */
[----:B------:R-:W-:Y:S02]  /*46c0*/  UISETP.GE.OR UP0, UPT, UR5, UR8, UP0 ;  /* 0x000000080500728c */ /* 0x000fe40008706670 */
[----:B------:R-:W-:Y:S02]  /*46d0*/  USHF.R.U32.HI UR4, URZ, UR23, UR4 ;  /* 0x00000017ff047299 */ /* 0x000fe40008011604 */
[----:B------:R-:W-:Y:S02]  /*46e0*/  UIMAD.WIDE.U32 UR8, UR5, UR22, URZ ;  /* 0x00000016050872a5 */ /* 0x000fe4000f8e00ff */
[----:B------:R-:W-:Y:S04]  /*46f0*/  USEL UR10, UR6, UR4, !UP4 ;  /* 0x00000004060a7287 */ /* 0x000fe8000e000000 */
[----:B------:R-:W-:Y:S01]  /*4700*/  UIADD3 UR11, UPT, UPT, -UR10, URZ, URZ ;  /* 0x000000ff0a0b7290 */ /* 0x000fe2000fffe1ff */
[----:B------:R-:W-:Y:S02]  /*4710*/  @!UP0 UMOV UR4, UR9 ;  /* 0x0000000900048c82 */ /* 0x000fe40008000000 */
[----:B------:R-:W-:Y:S02]  /*4720*/  @!UP0 USHF.R.U32.HI UR4, URZ, UR23, UR4 ;  /* 0x00000017ff048299 */ /* 0x000fe40008011604 */
[----:B------:R-:W-:Y:S02]  /*4730*/  UIMAD UR8, UR42, UR11, UR6 ;  /* 0x0000000b2a0872a4 */ /* 0x000fe4000f8e0206 */
[----:B------:R-:W-:Y:S04]  /*4740*/  @!UP0 USEL UR4, UR5, UR4, !UP4 ;  /* 0x0000000405048287 */ /* 0x000fe8000e000000 */
[----:B------:R-:W-:Y:S02]  /*4750*/  @!UP0 UIMAD UR8, UR7, UR8, UR4 ;  /* 0x00000008070882a4 */ /* 0x000fe4000f8e0204 */
[----:B------:R-:W-:Y:S02]  /*4760*/  @!UP0 UIADD3 UR9, UPT, UPT, UR10, -UR4, URZ ;  /* 0x800000040a098290 */ /* 0x000fe4000fffe0ff */
[----:B------:R-:W-:Y:S02]  /*4770*/  UIADD3 UR4, UPT, UPT, -UR5, URZ, URZ ;  /* 0x000000ff05047290 */ /* 0x000fe4000fffe1ff */
[----:B------:R-:W-:Y:S02]  /*4780*/  UIADD3 UR7, UPT, UPT, -UR6, URZ, URZ ;  /* 0x000000ff06077290 */ /* 0x000fe4000fffe1ff */
[----:B------:R-:W-:Y:S02]  /*4790*/  @!UP0 UIMAD UR6, UR9, UR42, UR5 ;  /* 0x0000002a090682a4 */ /* 0x000fe4000f8e0205 */
[----:B------:R-:W-:Y:S02]  /*47a0*/  UIMAD UR14, UR15, UR4, UR14 ;  /* 0x000000040f0e72a4 */ /* 0x000fe4000f8e020e */
[----:B------:R-:W-:Y:S01]  /*47b0*/  UIMAD UR13, UR50, UR7, UR13 ;  /* 0x00000007320d72a4 */ /* 0x000fe2000f8e020d */
[----:B------:R-:W-:Y:S02]  /*47c0*/  @!UP0 UMOV UR5, UR8 ;  /* 0x0000000800058c82 */ /* 0x000fe40008000000 */
[----:B------:R-:W-:Y:S02]  /*47d0*/  UIMAD UR14, UR5, UR15, UR14 ;  /* 0x0000000f050e72a4 */ /* 0x000fe4000f8e020e */
[----:B------:R-:W-:Y:S11]  /*47e0*/  UIMAD UR13, UR6, UR50, UR13 ;  /* 0x00000032060d72a4 */ /* 0x000ff6000f8e020d */
[----:B------:R-:W-:Y:S01]  /*47f0*/  @!UPT UIADD3 URZ, UPT, UPT, URZ, URZ, URZ ;  /* 0x000000fffffff290 */ /* 0x000fe2000fffe0ff */
.L_x_76:
[----:B------:R-:W2:Y:S01]  /*4800*/  @!UP2 LDCU.128 UR8, c[0x0][0xb10] ;  /* 0x00016200ff08a7ac */ /* 0x000ea20008000c00 */
[C---:B----4-:R-:W-:Y:S02]  /*4810*/  ISETP.NE.U32.AND P1, PT, R4.reuse, RZ, PT ;  /* 0x000000ff0400720c */ /* 0x050fe40003f25070 */
[----:B------:R-:W-:Y:S02]  /*4820*/  ISETP.NE.U32.AND P0, PT, R4, RZ, PT ;  /* 0x000000ff0400720c */ /* 0x000fe40003f05070 */
[C---:B------:R-:W-:Y:S02]  /*4830*/  ISETP.NE.AND.EX P1, PT, R5.reuse, RZ, PT, P1 ;  /* 0x000000ff0500720c */ /* 0x040fe40003f25310 */
[----:B------:R-:W-:Y:S01]  /*4840*/  ISETP.NE.AND.EX P0, PT, R5, RZ, PT, P0 ;  /* 0x000000ff0500720c */ /* 0x000fe20003f05300 */
[----:B------:R-:W3:Y:S01]  /*4850*/  @!UP2 LDCU UR5, c[0x0][0xb0c] ;  /* 0x00016180ff05a7ac */ /* 0x000ee20008000800 */
[----:B------:R-:W-:Y:S01]  /*4860*/  SHF.L.U32 R9, R15, 0x1f, RZ ;  /* 0x0000001f0f097819 */ /* 0x000fe200000006ff */
[----:B------:R-:W-:Y:S02]  /*4870*/  USHF.L.U32 UR35, UR16, 0x7, URZ ;  /* 0x0000000710237899 */ /* 0x000fe400080006ff */
[----:B------:R-:W-:Y:S02]  /*4880*/  USHF.L.U32 UR34, UR20, 0x6, URZ ;  /* 0x0000000614227899 */ /* 0x000fe400080006ff */
[----:B--2---:R-:W-:Y:S07]  /*4890*/  UIMAD.WIDE.U32 UR6, UR14, UR8, URZ ;  /* 0x000000080e0672a5 */ /* 0x004fee000f8e00ff */
[----:B------:R-:W-:Y:S01]  /*48a0*/  @!UP2 UMOV UR4, UR7 ;  /* 0x000000070004ac82 */ /* 0x000fe20008000000 */
[----:B---3--:R-:W-:Y:S02]  /*48b0*/  @!UP2 UISETP.NE.AND UP0, UPT, UR5, 0x1, UPT ;  /* 0x000000010500a88c */ /* 0x008fe4000bf05270 */
[----:B------:R-:W-:Y:S02]  /*48c0*/  @!UP2 USHF.R.U32.HI UR4, URZ, UR9, UR4 ;  /* 0x00000009ff04a299 */ /* 0x000fe40008011604 */
[----:B------:R-:W-:Y:S02]  /*48d0*/  UIMAD.WIDE.U32 UR6, UR13, UR11, URZ ;  /* 0x0000000b0d0672a5 */ /* 0x000fe4000f8e00ff */
[----:B------:R-:W-:Y:S02]  /*48e0*/  @!UP2 USEL UR8, UR14, UR4, !UP0 ;  /* 0x000000040e08a287 */ /* 0x000fe4000c000000 */
[----:B------:R-:W-:Y:S03]  /*48f0*/  @!UP2 UISETP.NE.AND UP0, UPT, UR10, 0x1, UPT ;  /* 0x000000010a00a88c */ /* 0x000fe6000bf05270 */
[----:B------:R-:W-:Y:S02]  /*4900*/  @!UP2 UMOV UR6, UR7 ;  /* 0x000000070006ac82 */ /* 0x000fe40008000000 */
[----:B------:R-:W2:Y:S02]  /*4910*/  @!UP2 LDCU UR4, c[0x0][0xb20] ;  /* 0x00016400ff04a7ac */ /* 0x000ea40008000800 */
[----:B--2---:R-:W-:Y:S04]  /*4920*/  @!UP2 USHF.R.U32.HI UR6, URZ, UR4, UR6 ;  /* 0x00000004ff06a299 */ /* 0x004fe80008011606 */
[----:B------:R-:W-:Y:S04]  /*4930*/  @!UP2 USEL UR6, UR13, UR6, !UP0 ;  /* 0x000000060d06a287 */ /* 0x000fe8000c000000 */
[----:B------:R-:W-:Y:S02]  /*4940*/  @!UP2 UIADD3 UR4, UPT, UPT, -UR8, UR6, URZ ;  /* 0x000000060804a290 */ /* 0x000fe4000fffe1ff */
[----:B------:R-:W-:Y:S02]  /*4950*/  @!UP2 UIADD3 UR6, UPT, UPT, UR8, -UR6, URZ ;  /* 0x800000060806a290 */ /* 0x000fe4000fffe0ff */
[----:B------:R-:W-:Y:S02]  /*4960*/  @!UP2 UIMAD UR14, UR4, UR5, UR14 ;  /* 0x00000005040ea2a4 */ /* 0x000fe4000f8e020e */
[----:B------:R-:W-:Y:S01]  /*4970*/  @!UP2 UIMAD UR13, UR6, UR10, UR13 ;  /* 0x0000000a060da2a4 */ /* 0x000fe2000f8e020d */
[----:B------:R-:W-:Y:S11]  /*4980*/  BRA.U UP3, `(.L_x_77) ;  /* 0x0000000103107547 */ /* 0x000ff6000b800000 */
[----:B------:R-:W-:Y:S04]  /*4990*/  MOV R6, UR40 ;  /* 0x0000002800067c02 */ /* 0x000fe80008000f00 */
[----:B------:R-:W-:Y:S04]  /*49a0*/  SHF.L.U32 R6, R6, 0x1f, RZ ;  /* 0x0000001f06067819 */ /* 0x000fe800000006ff */
[----:B------:R-:W2:Y:S02]  /*49b0*/  SYNCS.PHASECHK.TRANS64.TRYWAIT P2, [UR21+0x88], R6 ;  /* 0x00008806ff0075a7 */ /* 0x000ea40008041115 */
[----:B--2---:R-:W-:Y:S05]  /*49c0*/  @!P2 BRA `(.L_x_78) ;  /* 0x00000040002ca947 */ /* 0x004fea0003800000 */
.L_x_77:
[----:B------:R-:W-:Y:S05]  /*49d0*/  @!P1 BRA `(.L_x_79) ;  /* 0x0000000000309947 */ /* 0x000fea0003800000 */
[----:B------:R-:W-:Y:S01]  /*49e0*/  ISETP.NE.U32.AND P1, PT, R2, RZ, PT ;  /* 0x000000ff0200720c */ /* 0x000fe20003f25070 */
[----:B------:R-:W2:Y:S01]  /*49f0*/  LDCU.64 UR4, c[0x0][0x358] ;  /* 0x00006b00ff0477ac */ /* 0x000ea20008000a00 */
[----:B------:R-:W-:Y:S02]  /*4a00*/  IMAD.MOV.U32 R26, RZ, RZ, 0x1 ;  /* 0x00000001ff1a7424 */ /* 0x000fe400078e00ff */
[----:B------:R-:W-:Y:S11]  /*4a10*/  ISETP.NE.AND.EX P1, PT, R3, RZ, PT, P1 ;  /* 0x000000ff0300720c */ /* 0x000ff60003f25310 */
[----:B------:R-:W-:Y:S02]  /*4a20*/  @!UPT UIADD3 URZ, UPT, UPT, URZ, URZ, URZ ;  /* 0x000000fffffff290 */ /* 0x000fe4000fffe0ff */
[----:B------:R-:W3:Y:S01]  /*4a30*/  @P1 LDC.64 R10, c[0x0][0x888] ;  /* 0x00022200ff0a1b82 */ /* 0x000ee20000000a00 */
[----:B-1----:R-:W-:Y:S04]  /*4a40*/  @P1 IMAD R0, R4, UR36, RZ ;  /* 0x0000002404001c24 */ /* 0x002fe8000f8e02ff */
[----:B---3--:R-:W-:Y:S04]  /*4a50*/  @P1 IMAD.WIDE R10, R0, 0x4, R10 ;  /* 0x00000004000a1825 */ /* 0x008fe800078e020a */
[----:B------:R-:W-:Y:S01]  /*4a60*/  HFMA2 R0, -RZ, RZ, 0, 5.9604644775390625e-08 ;  /* 0x00000001ff007431 */ /* 0x000fe200000001ff */
[----:B--2--5:R2:W5:Y:S04]  /*4a70*/  @P1 LDG.E R27, desc[UR4][R10.64] ;  /* 0x000000040a1b1981 */ /* 0x024568000c1e1900 */
[----:B------:R-:W-:Y:S01]  /*4a80*/  @!P1 PRMT R26, R0, 0x7610, R26 ;  /* 0x00007610001a9816 */ /* 0x000fe2000000001a */
[----:B--2---:R-:W3:Y:S06]  /*4a90*/  @!P1 LDC R27, c[0x0][0x880] ;  /* 0x00022000ff1b9b82 */ /* 0x004eec0000000800 */
.L_x_79:
[----:B---3-5:R-:W-:Y:S01]  /*4aa0*/  @!P0 FSETP.EQ.AND P1, PT, R27, RZ, PT ;  /* 0x000000ff1b00820b */ /* 0x028fe20003f22000 */
[----:B------:R-:W-:Y:S01]  /*4ab0*/  @!UPT UIADD3 URZ, UPT, UPT, URZ, URZ, URZ ;  /* 0x000000fffffff290 */ /* 0x000fe2000fffe0ff */
[----:B------:R-:W-:Y:S11]  /*4ac0*/  @!P0 BRA `(.L_x_80) ;  /* 0x0000000000188947 */ /* 0x000ff60003800000 */
[----:B------:R-:W-:Y:S02]  /*4ad0*/  LOP3.LUT P0, RZ, R26, 0xff, RZ, 0xc0, !PT ;  /* 0x000000ff1aff7812 */ /* 0x000fe4000780c0ff */
[----:B------:R-:W-:Y:S04]  /*4ae0*/  ISETP.NE.U32.AND P1, PT, R2, RZ, PT ;  /* 0x000000ff0200720c */ /* 0x000fe80003f25070 */
[----:B------:R-:W-:Y:S04]  /*4af0*/  ISETP.NE.AND.EX P1, PT, R3, RZ, PT, P1 ;  /* 0x000000ff0300720c */ /* 0x000fe80003f25310 */
[----:B------:R-:W-:Y:S03]  /*4b00*/  PLOP3.LUT P1, PT, P1, PT, PT, 0x8, 0x80 ;  /* 0x000000000080781c */ /* 0x000fe60000f2e170 */
[----:B------:R-:W-:Y:S11]  /*4b10*/  @P0 FSETP.EQ.AND P1, PT, R27, RZ, PT ;  /* 0x000000ff1b00020b */ /* 0x000ff60003f22000 */
[----:B------:R-:W-:Y:S02]  /*4b20*/  @!UPT UIADD3 URZ, UPT, UPT, URZ, URZ, URZ ;  /* 0x000000fffffff290 */ /* 0x000fe4000fffe0ff */
.L_x_80:
[----:B------:R-:W2:Y:S01]  /*4b30*/  SYNCS.PHASECHK.TRANS64.TRYWAIT P2, [UR21+0x60], R9 ;  /* 0x00006009ff0075a7 */ /* 0x000ea20008041115 */
[----:B------:R-:W-:Y:S04]  /*4b40*/  ELECT P0, URZ, PT ;  /* 0x0000000000ff782f */ /* 0x000fe80003800000 */
[----:B------:R-:W-:Y:S11]  /*4b50*/  PLOP3.LUT P1, PT, P1, P0, PT, 0xf2, 0x2f ;  /* 0x00000000002f781c */ /* 0x000ff60000f21e72 */
[----:B------:R-:W-:Y:S02]  /*4b60*/  @!UPT UIADD3 URZ, UPT, UPT, URZ, URZ, URZ ;  /* 0x000000fffffff290 */ /* 0x000fe4000fffe0ff */
[----:B------:R-:W-:Y:S05]  /*4b70*/  @!P1 IADD3 R8, P0, PT, R16, 0x580, RZ ;  /* 0x0000058010089810 */ /* 0x000fea0007f1e0ff */
[----:B-1----:R-:W-:Y:S01]  /*4b80*/  @!P1 IMAD.X R6, RZ, RZ, R17, P0 ;  /* 0x000000ffff069224 */ /* 0x002fe200000e0611 */
[----:B--2---:R-:W-:Y:S07]  /*4b90*/  @!P2 BRA `(.L_x_81) ;  /* 0x0000003c00d0a947 */ /* 0x004fee0003800000 */
.L_x_168:
[----:B------:R-:W-:Y:S01]  /*4ba0*/  @!P1 R2UR UR5, R8 ;  /* 0x00000000080592ca */ /* 0x000fe200000e0000 */
[----:B------:R-:W-:Y:S01]  /*4bb0*/  VOTEU.ALL UP0, P1 ;  /* 0x0000000000ff7886 */ /* 0x000fe20000800000 */
[----:B------:R-:W-:Y:S01]  /*4bc0*/  @!P1 R2UR UR4, R6 ;  /* 0x00000000060492ca */ /* 0x000fe200000e0000 */
[----:B-1----:R-:W-:Y:S01]  /*4bd0*/  @!P1 IMAD.MOV.U32 R0, RZ, RZ, 0x2000 ;  /* 0x00002000ff009424 */ /* 0x002fe200078e00ff */
[----:B------:R-:W-:Y:S01]  /*4be0*/  UMOV UR8, 0x0 ;  /* 0x0000000000087882 */ /* 0x000fe20000000000 */
[----:B------:R-:W-:Y:S01]  /*4bf0*/  UMOV UR9, 0x10000000 ;  /* 0x1000000000097882 */ /* 0x000fe20000000000 */
[----:B------:R-:W-:Y:S01]  /*4c00*/  @!UP0 UIADD3 UR32, UPT, UPT, UR21, 0x200, URZ ;  /* 0x0000020015208890 */ /* 0x000fe2000fffe0ff */
[----:B------:R-:W-:Y:S01]  /*4c10*/  @!P1 IADD3 R8, P0, PT, R16, 0x580, RZ ;  /* 0x0000058010089810 */ /* 0x000fe20007f1e0ff */
[----:B------:R-:W-:Y:S01]  /*4c20*/  VOTEU.ALL UP0, P1 ;  /* 0x0000000000ff7886 */ /* 0x000fe20000800000 */
[----:B------:R-:W-:Y:S03]  /*4c30*/  UPRMT UR6, UR47, 0x654, UR33 ;  /* 0x000006542f067896 */ /* 0x000fe60008000021 */
[----:B------:R-:W-:Y:S02]  /*4c40*/  @!P1 IMAD.X R6, RZ, RZ, R17, P0 ;  /* 0x000000ffff069224 */ /* 0x000fe400000e0611 */
[----:B------:R-:W-:Y:S02]  /*4c50*/  IMAD.U32 R10, RZ, RZ, UR5 ;  /* 0x00000005ff0a7e24 */ /* 0x000fe4000f8e00ff */
[----:B------:R-:W-:Y:S03]  /*4c60*/  IMAD.U32 R11, RZ, RZ, UR4 ;  /* 0x00000004ff0b7e24 */ /* 0x000fe6000f8e00ff */
[----:B------:R-:W-:Y:S02]  /*4c70*/  @!P1 R2UR UR4, R10 ;  /* 0x000000000a0492ca */ /* 0x000fe400000e0000 */
[----:B------:R-:W-:Y:S11]  /*4c80*/  @!P1 R2UR UR5, R11 ;  /* 0x000000000b0592ca */ /* 0x000ff600000e0000 */
[----:B------:R-:W-:Y:S02]  /*4c90*/  @!UPT UIADD3 URZ, UPT, UPT, URZ, URZ, URZ ;  /* 0x000000fffffff290 */ /* 0x000fe4000fffe0ff */
[----:B------:R1:W-:Y:S01]  /*4ca0*/  @!UP0 UTMALDG.3D [UR32], [UR4], desc[UR8] ;  /* 0x00000820040085b4 */ /* 0x0003e20008011000 */
[----:B------:R1:W-:Y:S01]  /*4cb0*/  @!P1 SYNCS.ARRIVE.TRANS64.RED.A0TR RZ, [UR21+0x40], R0 ;  /* 0x00004000ffff99a7 */ /* 0x0003e20008300415 */
[----:B------:R-:W-:Y:S01]  /*4cc0*/  SYNCS.ARRIVE.TRANS64.RED.A1T0 RZ, [UR6], RZ ;  /* 0x000000ffffff79a7 */ /* 0x000fe20008100406 */
[----:B------:R-:W2:Y:S02]  /*4cd0*/  SYNCS.PHASECHK.TRANS64.TRYWAIT P2, [UR21+0x68], R9 ;  /* 0x00006809ff0075a7 */ /* 0x000ea40008041115 */
[----:B-12---:R-:W-:Y:S05]  /*4ce0*/  @!P2 BRA `(.L_x_82) ;  /* 0x0000003c0094a947 */ /* 0x006fea0003800000 */
.L_x_170:
        /* <DEDUP_REMOVED lines=8> */
[----:B------:R-:W-:Y:S01]  /*4d70*/  @!UP0 UIADD3 UR24, UPT, UPT, UR21, 0x2200, URZ ;  /* 0x0000220015188890 */ /* 0x000fe2000fffe0ff */
[----:B------:R-:W-:Y:S01]  /*4d80*/  VOTEU.ALL UP0, P1 ;  /* 0x0000000000ff7886 */ /* 0x000fe20000800000 */
[----:B------:R-:W-:Y:S01]  /*4d90*/  UMOV UR27, UR35 ;  /* 0x00000023001b7c82 */ /* 0x000fe20008000000 */
[----:B------:R-:W-:Y:S02]  /*4da0*/  UMOV UR28, UR36 ;  /* 0x00000024001c7c82 */ /* 0x000fe40008000000 */
[----:B------:R-:W-:Y:S01]  /*4db0*/  IMAD.U32 R10, RZ, RZ, UR5 ;  /* 0x00000005ff0a7e24 */ /* 0x000fe2000f8e00ff */
[----:B------:R-:W-:Y:S01]  /*4dc0*/  UPRMT UR6, UR47, 0x654, UR25 ;  /* 0x000006542f067896 */ /* 0x000fe20008000019 */
[----:B------:R-:W-:Y:S02]  /*4dd0*/  IMAD.U32 R11, RZ, RZ, UR4 ;  /* 0x00000004ff0b7e24 */ /* 0x000fe4000f8e00ff */
[----:B------:R-:W-:Y:S01]  /*4de0*/  @!P1 IMAD.X R6, RZ, RZ, R17, P0 ;  /* 0x000000ffff069224 */ /* 0x000fe200000e0611 */
        /* <DEDUP_REMOVED lines=8> */
.L_x_172:
[----:B------:R-:W-:Y:S01]  /*4e70*/  @!P1 R2UR UR5, R8 ;  /* 0x00000000080592ca */ /* 0x000fe200000e0000 */
[----:B------:R-:W-:Y:S01]  /*4e80*/  VOTEU.ALL UP0, P1 ;  /* 0x0000000000ff7886 */ /* 0x000fe20000800000 */
[----:B------:R-:W-:Y:S01]  /*4e90*/  @!P1 R2UR UR4, R6 ;  /* 0x00000000060492ca */ /* 0x000fe200000e0000 */
[----:B-1----:R-:W-:Y:S01]  /*4ea0*/  @!P1 IMAD.MOV.U32 R0, RZ, RZ, 0x2000 ;  /* 0x00002000ff009424 */ /* 0x002fe200078e00ff */
[----:B------:R-:W-:Y:S01]  /*4eb0*/  UMOV UR8, 0x0 ;  /* 0x0000000000087882 */ /* 0x000fe20000000000 */
[----:B------:R-:W-:Y:S01]  /*4ec0*/  UMOV UR9, 0x10000000 ;  /* 0x1000000000097882 */ /* 0x000fe20000000000 */
[----:B------:R-:W-:Y:S01]  /*4ed0*/  @!UP0 UIADD3 UR18, UPT, UPT, UR34, 0x20, URZ ;  /* 0x0000002022128890 */ /* 0x000fe2000fffe0ff */
[----:B------:R-:W-:Y:S01]  /*4ee0*/  VIADD R14, R14, 0x1 ;  /* 0x000000010e0e7836 */ /* 0x000fe20000000000 */
[----:B------:R-:W-:Y:S01]  /*4ef0*/  @!UP0 UIADD3 UR16, UPT, UPT, UR21, 0x4200, URZ ;  /* 0x0000420015108890 */ /* 0x000fe2000fffe0ff */
[----:B------:R-:W-:Y:S01]  /*4f00*/  VOTEU.ALL UP0, P1 ;  /* 0x0000000000ff7886 */ /* 0x000fe20000800000 */
[----:B------:R-:W-:Y:S01]  /*4f10*/  UMOV UR19, UR35 ;  /* 0x0000002300137c82 */ /* 0x000fe20008000000 */
[----:B------:R-:W-:Y:S02]  /*4f20*/  UMOV UR20, UR36 ;  /* 0x0000002400147c82 */ /* 0x000fe40008000000 */
[----:B------:R-:W-:Y:S01]  /*4f30*/  IMAD.U32 R10, RZ, RZ, UR5 ;  /* 0x00000005ff0a7e24 */ /* 0x000fe2000f8e00ff */
[----:B------:R-:W-:Y:S01]  /*4f40*/  UPRMT UR6, UR47, 0x654, UR17 ;  /* 0x000006542f067896 */ /* 0x000fe20008000011 */
        /* <DEDUP_REMOVED lines=9> */
.L_x_174:
[----:B------:R-:W-:Y:S01]  /*4fe0*/  @!P1 IADD3 R6, P0, PT, R16, 0x580, RZ ;  /* 0x0000058010069810 */ /* 0x000fe20007f1e0ff */
[----:B------:R-:W-:Y:S01]  /*4ff0*/  VOTEU.ALL UP0, P1 ;  /* 0x0000000000ff7886 */ /* 0x000fe20000800000 */
[----:B------:R-:W-:Y:S01]  /*5000*/  UMOV UR6, 0x0 ;  /* 0x0000000000067882 */ /* 0x000fe20000000000 */
[----:B------:R-:W-:Y:S01]  /*5010*/  UMOV UR7, 0x10000000 ;  /* 0x1000000000077882 */ /* 0x000fe20000000000 */
[----:B------:R-:W-:Y:S01]  /*5020*/  @!P1 R2UR UR5, R6 ;  /* 0x00000000060592ca */ /* 0x000fe200000e0000 */
[----:B-1----:R-:W-:Y:S01]  /*5030*/  @!P1 IMAD.X R0, RZ, RZ, R17, P0 ;  /* 0x000000ffff009224 */ /* 0x002fe200000e0611 */
[----:B------:R-:W-:Y:S01]  /*5040*/  @!UP0 UIADD3 UR10, UPT, UPT, UR34, 0x30, URZ ;  /* 0x00000030220a8890 */ /* 0x000fe2000fffe0ff */
[----:B------:R-:W-:Y:S01]  /*5050*/  R2UR UR16, R53 ;  /* 0x00000000351072ca */ /* 0x000fe200000e0000 */
[----:B------:R-:W-:Y:S01]  /*5060*/  @!UP0 UIADD3 UR8, UPT, UPT, UR21, 0x6200, URZ ;  /* 0x0000620015088890 */ /* 0x000fe2000fffe0ff */
[----:B------:R-:W-:Y:S01]  /*5070*/  ISETP.NE.AND P0, PT, R14, 0x2, PT ;  /* 0x000000020e00780c */ /* 0x000fe20003f05270 */
[----:B------:R-:W-:Y:S01]  /*5080*/  @!UP0 UIADD3 UR9, UPT, UPT, UR21, 0x58, URZ ;  /* 0x0000005815098890 */ /* 0x000fe2000fffe0ff */
[----:B------:R-:W-:Y:S01]  /*5090*/  @!P1 R2UR UR4, R0 ;  /* 0x00000000000492ca */ /* 0x000fe200000e0000 */
[----:B------:R-:W-:Y:S01]  /*50a0*/  VOTEU.ALL UP0, P1 ;  /* 0x0000000000ff7886 */ /* 0x000fe20000800000 */
[----:B------:R-:W-:Y:S01]  /*50b0*/  UMOV UR11, UR35 ;  /* 0x00000023000b7c82 */ /* 0x000fe20008000000 */
[----:B------:R-:W-:Y:S01]  /*50c0*/  UMOV UR12, UR36 ;  /* 0x00000024000c7c82 */ /* 0x000fe20008000000 */
[----:B------:R-:W-:Y:S01]  /*50d0*/  SEL R0, RZ, 0x1, P0 ;  /* 0x00000001ff007807 */ /* 0x000fe20000000000 */
[----:B------:R-:W-:Y:S01]  /*50e0*/  UIADD3 UR20, UPT, UPT, UR13, UR63, URZ ;  /* 0x0000003f0d147290 */ /* 0x000fe2000fffe0ff */
[----:B------:R-:W-:Y:S01]  /*50f0*/  IMAD.U32 R8, RZ, RZ, UR5 ;  /* 0x00000005ff087e24 */ /* 0x000fe2000f8e00ff */
[----:B------:R-:W-:Y:S01]  /*5100*/  LOP3.LUT R15, R15, 0x1, RZ, 0x3c, !PT ;  /* 0x000000010f0f7812 */ /* 0x000fe200078e3cff */
[----:B------:R-:W-:Y:S01]  /*5110*/  UPLOP3.LUT UP3, UPT, UPT, UPT, UPT, 0x80, 0x8 ;  /* 0x000000000008789c */ /* 0x000fe20003f6f070 */
[----:B------:R-:W-:Y:S01]  /*5120*/  LOP3.LUT R13, R13, R0, RZ, 0x3c, !PT ;  /* 0x000000000d0d7212 */ /* 0x000fe200078e3cff */
[----:B------:R-:W-:Y:S01]  /*5130*/  UIADD3 UR16, UPT, UPT, UR14, UR16, URZ ;  /* 0x000000100e107290 */ /* 0x000fe2000fffe0ff */
[----:B------:R-:W-:Y:S01]  /*5140*/  SEL R14, R14, RZ, P0 ;  /* 0x000000ff0e0e7207 */ /* 0x000fe20000000000 */
[----:B------:R-:W-:Y:S01]  /*5150*/  UMOV UR36, UR29 ;  /* 0x0000001d00247c82 */ /* 0x000fe20008000000 */
[----:B------:R-:W-:Y:S01]  /*5160*/  IMAD.U32 R9, RZ, RZ, UR4 ;  /* 0x00000004ff097e24 */ /* 0x000fe2000f8e00ff */
[----:B------:R-:W-:Y:S04]  /*5170*/  @!P1 R2UR UR4, R8 ;  /* 0x00000000080492ca */ /* 0x000fe800000e0000 */
[----:B------:R-:W-:Y:S11]  /*5180*/  @!P1 R2UR UR5, R9 ;  /* 0x00000000090592ca */ /* 0x000ff600000e0000 */
[----:B------:R-:W-:Y:S02]  /*5190*/  @!UPT UIADD3 URZ, UPT, UPT, URZ, URZ, URZ ;  /* 0x000000fffffff290 */ /* 0x000fe4000fffe0ff */
[----:B------:R2:W-:Y:S01]  /*51a0*/  @!UP0 UTMALDG.3D [UR8], [UR4], desc[UR6] ;  /* 0x00000608040085b4 */ /* 0x0005e20008011000 */
[----:B------:R2:W-:Y:S01]  /*51b0*/  @!P1 SYNCS.ARRIVE.TRANS64.RED.A0TR RZ, [UR21+0x58], R7 ;  /* 0x00005807ffff99a7 */ /* 0x0005e20008300415 */
[----:B------:R-:W-:Y:S01]  /*51c0*/  SYNCS.ARRIVE.TRANS64.RED.A1T0 RZ, [UR37], RZ ;  /* 0x000000ffffff79a7 */ /* 0x000fe20008100425 */
[----:B------:R-:W-:Y:S05]  /*51d0*/  BRA.U UP1, `(.L_x_85) ;  /* 0xfffffff101687547 */ /* 0x000fea000b83ffff */
[----:B------:R-:W-:-:S04]  /*51e0*/  SHF.L.U32 R2, R15, 0x1f, RZ ;  /* 0x0000001f0f027819 */ /* 0x000fc800000006ff */
[----:B------:R-:W1:Y:S02]  /*51f0*/  SYNCS.PHASECHK.TRANS64.TRYWAIT P0, [UR21+0x60], R2 ;  /* 0x00006002ff0075a7 */ /* 0x000e640008001115 */
[----:B-1----:R-:W-:Y:S05]  /*5200*/  @!P0 BRA `(.L_x_86) ;  /* 0x0000003800948947 */ /* 0x002fea0003800000 */
.L_x_176:
[----:B------:R-:W3:Y:S02]  /*5210*/  SYNCS.PHASECHK.TRANS64.TRYWAIT P0, [UR21+0x68], R2 ;  /* 0x00006802ff0075a7 */ /* 0x000ee40008001115 */
[----:B---3--:R-:W-:Y:S05]  /*5220*/  @!P0 BRA `(.L_x_87) ;  /* 0x0000003800a48947 */ /* 0x008fea0003800000 */
.L_x_178:
[----:B------:R-:W3:Y:S02]  /*5230*/  SYNCS.PHASECHK.TRANS64.TRYWAIT P0, [UR21+0x70], R2 ;  /* 0x00007002ff0075a7 */ /* 0x000ee40008001115 */
[----:B---3--:R-:W-:Y:S05]  /*5240*/  @!P0 BRA `(.L_x_88) ;  /* 0x0000003800b48947 */ /* 0x008fea0003800000 */
.L_x_180:
[----:B-1----:R-:W-:-:S07]  /*5250*/  MOV R0, UR21 ;  /* 0x0000001500007c02 */ /* 0x002fce0008000f00 */
.L_x_89:
[----:B-1----:R-:W-:-:S04]  /*5260*/  SHF.L.U32 R2, R15, 0x1f, RZ ;  /* 0x0000001f0f027819 */ /* 0x002fc800000006ff */
[----:B------:R1:W3:Y:S03]  /*5270*/  SYNCS.PHASECHK.TRANS64.TRYWAIT P0, [R0+URZ+0x78], R2 ;  /* 0x00007802000075a7 */ /* 0x0002e600080011ff */
[----:B---3--:R-:W-:Y:S05]  /*5280*/  @!P0 NANOSLEEP.SYNCS 0x989680 ;  /* 0x009896800000895d */ /* 0x008fea0003900000 */
[----:B------:R-:W3:Y:S02]  /*5290*/  @!P0 SYNCS.PHASECHK.TRANS64 P0, [R0+URZ+0x78], R2 ;  /* 0x00007802000085a7 */ /* 0x000ee400080010ff */
[----:B--23--:R-:W-:Y:S05]  /*52a0*/  @P0 EXIT ;  /* 0x000000000000094d */ /* 0x00cfea0003800000 */
[----:B------:R-:W-:Y:S05]  /*52b0*/  BRA `(.L_x_89) ;  /* 0xfffffffc00e87947 */ /* 0x000fea000383ffff */
.L_x_74:
[----:B------:R-:W-:-:S06]  /*52c0*/  UISETP.GE.AND UP0, UPT, UR17, 0x4, UPT ;  /* 0x000000041100788c */ /* 0x000fcc000bf06270 */
[----:B------:R-:W-:-:S13]  /*52d0*/  PLOP3.LUT P0, PT, PT, PT, UP0, 0x80, 0x8 ;  /* 0x000000000008781c */ /* 0x000fda0003f0f008 */
[----:B------:R-:W-:Y:S05]  /*52e0*/  @!P0 EXIT ;  /* 0x000000000000894d */ /* 0x000fea0003800000 */
[----:B------:R-:W-:Y:S01]  /*52f0*/  BAR.SYNC.DEFER_BLOCKING 0x6, 0xa0 ;  /* 0x0182800000007b1d */ /* 0x000fe20000010000 */
[C---:B------:R-:W-:Y:S01]  /*5300*/  IMAD.SHL.U32 R2, R65.reuse, 0x10, RZ ;  /* 0x0000001041027824 */ /* 0x040fe200078e00ff */
[C---:B------:R-:W-:Y:S01]  /*5310*/  SHF.L.U32 R23, R65.reuse, 0x10, RZ ;  /* 0x0000001041177819 */ /* 0x040fe200000006ff */
[C---:B------:R-:W-:Y:S01]  /*5320*/  IMAD.SHL.U32 R64, R65.reuse, 0x2, RZ ;  /* 0x0000000241407824 */ /* 0x040fe200078e00ff */
[C---:B------:R-:W-:Y:S01]  /*5330*/  LOP3.LUT R66, R65.reuse, 0x60, RZ, 0xc0, !PT ;  /* 0x0000006041427812 */ /* 0x040fe200078ec0ff */
[----:B------:R-:W-:Y:S01]  /*5340*/  HFMA2 R60, -RZ, RZ, 0, 0 ;  /* 0x00000000ff3c7431 */ /* 0x000fe200000001ff */
[----:B------:R-:W-:Y:S02]  /*5350*/  UMOV UR44, 0x400 ;  /* 0x00000400002c7882 */ /* 0x000fe40000000000 */
[----:B------:R-:W1:Y:S01]  /*5360*/  LDC.64 R50, c[0x0][0x8b0] ;  /* 0x00022c00ff327b82 */ /* 0x000e620000000a00 */
[----:B------:R-:W-:Y:S01]  /*5370*/  ULEA UR44, UR47, UR44, 0x18 ;  /* 0x0000002c2f2c7291 */ /* 0x000fe2000f8ec0ff */
[----:B------:R-:W-:Y:S01]  /*5380*/  LOP3.LUT R3, R2, 0x60, RZ, 0xc0, !PT ;  /* 0x0000006002037812 */ /* 0x000fe200078ec0ff */
[----:B------:R-:W2:Y:S01]  /*5390*/  LDCU.64 UR6, c[0x0][0x890] ;  /* 0x00011200ff0677ac */ /* 0x000ea20008000a00 */
[----:B------:R-:W-:Y:S01]  /*53a0*/  LOP3.LUT R63, R65, 0x2, RZ, 0xc0, !PT ;  /* 0x00000002413f7812 */ /* 0x000fe200078ec0ff */
[----:B------:R-:W-:Y:S01]  /*53b0*/  IMAD.MOV.U32 R61, RZ, RZ, 0x1 ;  /* 0x00000001ff3d7424 */ /* 0x000fe200078e00ff */
[----:B------:R-:W-:Y:S01]  /*53c0*/  LOP3.LUT R64, R3, 0xc, R64, 0xf8, !PT ;  /* 0x0000000c03407812 */ /* 0x000fe200078ef840 */
[----:B------:R-:W-:Y:S01]  /*53d0*/  UIADD3 UR4, UPT, UPT, UR44, 0x200, URZ ;  /* 0x000002002c047890 */ /* 0x000fe2000fffe0ff */
[----:B------:R-:W3:Y:S01]  /*53e0*/  LDC.64 R48, c[0x0][0x8a8] ;  /* 0x00022a00ff307b82 */ /* 0x000ee20000000a00 */
[----:B------:R-:W-:Y:S01]  /*53f0*/  LOP3.LUT R23, R23, 0x600000, RZ, 0xc0, !PT ;  /* 0x0060000017177812 */ /* 0x000fe200078ec0ff */
[----:B------:R-:W-:Y:S01]  /*5400*/  IMAD.MOV.U32 R22, RZ, RZ, RZ ;  /* 0x000000ffff167224 */ /* 0x000fe200078e00ff */
[----:B------:R-:W-:Y:S01]  /*5410*/  LOP3.LUT R64, R64, 0x790, R2, 0xf8, !PT ;  /* 0x0000079040407812 */ /* 0x000fe200078ef802 */
[----:B------:R-:W-:Y:S01]  /*5420*/  IMAD.MOV.U32 R57, RZ, RZ, RZ ;  /* 0x000000ffff397224 */ /* 0x000fe200078e00ff */
[----:B------:R-:W-:Y:S01]  /*5430*/  LOP3.LUT R65, R65, 0x4, RZ, 0xc0, !PT ;  /* 0x0000000441417812 */ /* 0x000fe200078ec0ff */
[----:B------:R-:W-:Y:S01]  /*5440*/  IMAD.U32 R55, RZ, RZ, UR4 ;  /* 0x00000004ff377e24 */ /* 0x000fe2000f8e00ff */
[----:B------:R-:W-:Y:S01]  /*5450*/  MOV R59, RZ ;  /* 0x000000ff003b7202 */ /* 0x000fe20000000f00 */
[----:B------:R-:W4:Y:S01]  /*5460*/  LDCU UR60, c[0x0][0x370] ;  /* 0x00006e00ff3c77ac */ /* 0x000f220008000800 */
[----:B------:R-:W4:Y:S02]  /*5470*/  LDS R0, [UR44+0x140] ;  /* 0x0001402cff007984 */ /* 0x000f240008000800 */
[----:B------:R-:W-:Y:S01]  /*5480*/  LEA R64, R64, R55, 0x2 ;  /* 0x0000003740407211 */ /* 0x000fe200078e10ff */
[----:B------:R-:W1:Y:S01]  /*5490*/  LDCU UR43, c[0x0][0xb0c] ;  /* 0x00016180ff2b77ac */ /* 0x000e620008000800 */
[----:B--2---:R-:W-:Y:S01]  /*54a0*/  IMAD.U32 R68, RZ, RZ, UR6 ;  /* 0x00000006ff447e24 */ /* 0x004fe2000f8e00ff */
[----:B------:R-:W-:-:S02]  /*54b0*/  MOV R67, UR7 ;  /* 0x0000000700437c02 */ /* 0x000fc40008000f00 */
[--C-:B------:R-:W-:Y:S01]  /*54c0*/  IMAD R63, R63, -0x10, R64.reuse ;  /* 0xfffffff03f3f7824 */ /* 0x100fe200078e0240 */
[----:B------:R-:W2:Y:S01]  /*54d0*/  LDCU UR39, c[0x0][0xb30] ;  /* 0x00016600ff2777ac */ /* 0x000ea20008000800 */
[----:B------:R-:W-:Y:S01]  /*54e0*/  IMAD R62, R65, -0x10, R64 ;  /* 0xfffffff0413e7824 */ /* 0x000fe200078e0240 */
[----:B------:R-:W1:Y:S01]  /*54f0*/  LDCU.64 UR54, c[0x0][0x888] ;  /* 0x00011100ff3677ac */ /* 0x000e620008000a00 */
[----:B------:R-:W1:Y:S01]  /*5500*/  LDCU.64 UR40, c[0x0][0xb28] ;  /* 0x00016500ff2877ac */ /* 0x000e620008000a00 */
[----:B------:R-:W1:Y:S01]  /*5510*/  LDCU.128 UR56, c[0x0][0xb10] ;  /* 0x00016200ff3877ac */ /* 0x000e620008000c00 */
[----:B------:R-:W1:Y:S01]  /*5520*/  LDCU UR53, c[0x0][0x374] ;  /* 0x00006e80ff3577ac */ /* 0x000e620008000800 */
[----:B------:R-:W-:Y:S01]  /*5530*/  UMOV UR52, URZ ;  /* 0x000000ff00347c82 */ /* 0x000fe20008000000 */
[----:B------:R-:W-:Y:S01]  /*5540*/  UMOV UR46, URZ ;  /* 0x000000ff002e7c82 */ /* 0x000fe20008000000 */
[----:B-1234-:R-:W-:-:S07]  /*5550*/  IMAD.IADD R23, R0, 0x1, R23 ;  /* 0x0000000100177824 */ /* 0x01efce00078e0217 */
.L_x_133:
[----:B------:R-:W-:Y:S02]  /*5560*/  LEA R3, R57, UR44, 0x3 ;  /* 0x0000002c39037c11 */ /* 0x000fe4000f8e18ff */
[----:B------:R-:W-:Y:S02]  /*5570*/  SHF.L.U32 R0, R59, 0x1f, RZ ;  /* 0x0000001f3b007819 */ /* 0x000fe400000006ff */
[----:B-1----:R-:W-:Y:S02]  /*5580*/  LEA R4, R57, UR44, 0x4 ;  /* 0x0000002c39047c11 */ /* 0x002fe4000f8e20ff */
[----:B------:R-:W1:Y:S02]  /*5590*/  SYNCS.PHASECHK.TRANS64.TRYWAIT P0, [R3+URZ+0x90], R0 ;  /* 0x00009000030075a7 */ /* 0x000e6400080011ff */
[----:B-12---:R-:W-:Y:S05]  /*55a0*/  @!P0 BRA `(.L_x_90) ;  /* 0x0000003400f48947 */ /* 0x006fea0003800000 */
.L_x_181:
        /* <DEDUP_REMOVED lines=8> */
[----:B--2---:R-:W-:Y:S11]  /*5630*/  LOP3.LUT P0, RZ, R6, 0x1, RZ, 0xc0, !PT ;  /* 0x0000000106ff7812 */ /* 0x004ff6000780c0ff */
[----:B------:R-:W-:Y:S02]  /*5640*/  @!UPT UIADD3 URZ, UPT, UPT, URZ, URZ, URZ ;  /* 0x000000fffffff290 */ /* 0x000fe4000fffe0ff */
[----:B---3--:R-:W-:Y:S01]  /*5650*/  VOTEU.ANY UP1, P0 ;  /* 0x0000000000ff7886 */ /* 0x008fe20000020100 */
[----:B------:R-:W-:Y:S01]  /*5660*/  PLOP3.LUT P0, PT, PT, PT, UP1, 0x80, 0x8 ;  /* 0x000000000008781c */ /* 0x000fe20003f0f018 */
[----:B------:R-:W-:Y:S11]  /*5670*/  UP2UR UR62, UPR, URZ, 0x2 ;  /* 0x00000002ff3e7883 */ /* 0x000ff60008000000 */
[----:B------:R-:W-:Y:S01]  /*5680*/  @!UPT UIADD3 URZ, UPT, UPT, URZ, URZ, URZ ;  /* 0x000000fffffff290 */ /* 0x000fe2000fffe0ff */
[----:B-1----:R-:W-:Y:S02]  /*5690*/  @P0 SHF.R.U32.HI R0, RZ, 0x10, R5 ;  /* 0x00000010ff000819 */ /* 0x002fe40000011605 */
        /* <DEDUP_REMOVED lines=12> */
[----:B------:R-:W2:Y:S01]  /*5760*/  LDCU UR12, c[0x0][0xb20] ;  /* 0x00016400ff0c77ac */ /* 0x000ea20008000800 */
[----:B------:R-:W-:Y:S02]  /*5770*/  UIMAD.WIDE.U32 UR4, UR53, UR59, URZ ;  /* 0x0000003b350472a5 */ /* 0x000fe4000f8e00ff */
[----:B------:R-:W-:Y:S02]  /*5780*/  UIMAD.WIDE.U32 UR6, UR60, UR56, URZ ;  /* 0x000000383c0672a5 */ /* 0x000fe4000f8e00ff */
[----:B------:R-:W-:Y:S02]  /*5790*/  UISETP.NE.AND UP0, UPT, UR58, 0x1, UPT ;  /* 0x000000013a00788c */ /* 0x000fe4000bf05270 */
[----:B------:R-:W-:Y:S02]  /*57a0*/  UIMAD.WIDE.U32 UR8, UR37, UR59, URZ ;  /* 0x0000003b250872a5 */ /* 0x000fe4000f8e00ff */
[----:B------:R-:W-:Y:S02]  /*57b0*/  UIMAD.WIDE.U32 UR10, UR38, UR56, URZ ;  /* 0x00000038260a72a5 */ /* 0x000fe4000f8e00ff */
[----:B------:R-:W-:Y:S02]  /*57c0*/  UISETP.NE.AND UP1, UPT, UR43, 0x1, UPT ;  /* 0x000000012b00788c */ /* 0x000fe4000bf25270 */
[----:B------:R-:W-:Y:S01]  /*57d0*/  UISETP.NE.AND UP2, UPT, UR42, 0x1, UPT ;  /* 0x000000012a00788c */ /* 0x000fe2000bf45270 */
[----:B------:R-:W-:Y:S02]  /*57e0*/  UMOV UR4, UR5 ;  /* 0x0000000500047c82 */ /* 0x000fe40008000000 */
[----:B--2---:R-:W-:Y:S03]  /*57f0*/  USHF.R.U32.HI UR5, URZ, UR12, UR4 ;  /* 0x0000000cff057299 */ /* 0x004fe60008011604 */
[----:B------:R-:W-:Y:S02]  /*5800*/  UMOV UR4, UR7 ;  /* 0x0000000700047c82 */ /* 0x000fe40008000000 */
[----:B------:R-:W-:Y:S02]  /*5810*/  USHF.R.U32.HI UR7, URZ, UR57, UR4 ;  /* 0x00000039ff077299 */ /* 0x000fe40008011604 */
[----:B------:R-:W-:Y:S02]  /*5820*/  USEL UR4, UR53, UR5, !UP0 ;  /* 0x0000000535047287 */ /* 0x000fe4000c000000 */
[----:B------:R-:W-:Y:S01]  /*5830*/  USEL UR7, UR60, UR7, !UP1 ;  /* 0x000000073c077287 */ /* 0x000fe2000c800000 */
[----:B------:R-:W-:Y:S01]  /*5840*/  UMOV UR5, UR9 ;  /* 0x0000000900057c82 */ /* 0x000fe20008000000 */
[----:B------:R-:W-:Y:S02]  /*5850*/  UIMAD.WIDE.U32 UR8, UR4, UR40, URZ ;  /* 0x00000028040872a5 */ /* 0x000fe4000f8e00ff */
[----:B------:R-:W-:Y:S03]  /*5860*/  USHF.R.U32.HI UR6, URZ, UR12, UR5 ;  /* 0x0000000cff067299 */ /* 0x000fe60008011605 */
[----:B------:R-:W-:Y:S01]  /*5870*/  UMOV UR5, UR11 ;  /* 0x0000000b00057c82 */ /* 0x000fe20008000000 */
[----:B------:R-:W-:Y:S02]  /*5880*/  UIMAD.WIDE.U32 UR10, UR7, UR40, URZ ;  /* 0x00000028070a72a5 */ /* 0x000fe4000f8e00ff */
[----:B------:R-:W-:Y:S02]  /*5890*/  USHF.R.U32.HI UR12, URZ, UR57, UR5 ;  /* 0x00000039ff0c7299 */ /* 0x000fe40008011605 */
[----:B------:R-:W-:Y:S01]  /*58a0*/  USEL UR6, UR37, UR6, !UP0 ;  /* 0x0000000625067287 */ /* 0x000fe2000c000000 */
[----:B------:R-:W-:Y:S02]  /*58b0*/  UMOV UR5, UR9 ;  /* 0x0000000900057c82 */ /* 0x000fe40008000000 */
[----:B------:R-:W-:Y:S01]  /*58c0*/  UMOV UR10, UR11 ;  /* 0x0000000b000a7c82 */ /* 0x000fe20008000000 */
[----:B------:R-:W-:Y:S02]  /*58d0*/  @UP2 USHF.R.U32.HI UR4, URZ, UR41, UR5 ;  /* 0x00000029ff042299 */ /* 0x000fe40008011605 */
[----:B------:R-:W-:Y:S02]  /*58e0*/  @UP2 USHF.R.U32.HI UR7, URZ, UR41, UR10 ;  /* 0x00000029ff072299 */ /* 0x000fe4000801160a */
[----:B------:R-:W-:Y:S02]  /*58f0*/  UIMAD UR4, UR42, UR4, URZ ;  /* 0x000000042a0472a4 */ /* 0x000fe4000f8e02ff */
        /* <DEDUP_REMOVED lines=8> */
[----:B------:R-:W-:Y:S02]  /*5980*/  USEL UR11, UR6, UR4, !UP2 ;  /* 0x00000004060b7287 */ /* 0x000fe4000d000000 */
[----:B------:R-:W-:Y:S02]  /*5990*/  UIADD3 UR8, UPT, UPT, -UR5, URZ, URZ ;  /* 0x000000ff05087290 */ /* 0x000fe4000fffe1ff */
[----:B------:R-:W-:Y:S01]  /*59a0*/  UIADD3 UR10, UPT, UPT, -UR11, URZ, URZ ;  /* 0x000000ff0b0a7290 */ /* 0x000fe2000fffe1ff */
[----:B------:R-:W-:Y:S01]  /*59b0*/  @!UP0 UMOV UR4, UR9 ;  /* 0x0000000900048c82 */ /* 0x000fe20008000000 */
[----:B------:R-:W-:Y:S02]  /*59c0*/  UIADD3 UR9, UPT, UPT, -UR6, URZ, URZ ;  /* 0x000000ff06097290 */ /* 0x000fe4000fffe1ff */
[----:B------:R-:W-:Y:S02]  /*59d0*/  @!UP0 USHF.R.U32.HI UR4, URZ, UR41, UR4 ;  /* 0x00000029ff048299 */ /* 0x000fe40008011604 */
[----:B------:R-:W-:Y:S02]  /*59e0*/  UIMAD UR10, UR42, UR10, UR6 ;  /* 0x0000000a2a0a72a4 */ /* 0x000fe4000f8e0206 */
[----:B------:R-:W-:Y:S04]  /*59f0*/  @!UP0 USEL UR4, UR5, UR4, !UP2 ;  /* 0x0000000405048287 */ /* 0x000fe8000d000000 */
[----:B------:R-:W-:Y:S02]  /*5a00*/  @!UP0 UIMAD UR10, UR7, UR10, UR4 ;  /* 0x0000000a070a82a4 */ /* 0x000fe4000f8e0204 */
[----:B------:R-:W-:Y:S02]  /*5a10*/  @!UP0 UIADD3 UR11, UPT, UPT, UR11, -UR4, URZ ;  /* 0x800000040b0b8290 */ /* 0x000fe4000fffe0ff */
[----:B------:R-:W-:Y:S02]  /*5a20*/  UIMAD UR7, UR43, UR8, UR38 ;  /* 0x000000082b0772a4 */ /* 0x000fe4000f8e0226 */
[----:B------:R-:W-:Y:S02]  /*5a30*/  @!UP0 UIMAD UR6, UR11, UR42, UR5 ;  /* 0x0000002a0b0682a4 */ /* 0x000fe4000f8e0205 */
[----:B------:R-:W-:Y:S01]  /*5a40*/  UIMAD UR4, UR58, UR9, UR37 ;  /* 0x000000093a0472a4 */ /* 0x000fe2000f8e0225 */
[----:B------:R-:W-:Y:S02]  /*5a50*/  @!UP0 UMOV UR5, UR10 ;  /* 0x0000000a00058c82 */ /* 0x000fe40008000000 */
[----:B------:R-:W-:Y:S02]  /*5a60*/  UIMAD UR38, UR5, UR43, UR7 ;  /* 0x0000002b052672a4 */ /* 0x000fe4000f8e0207 */
[----:B------:R-:W-:Y:S11]  /*5a70*/  UIMAD UR37, UR6, UR58, UR4 ;  /* 0x0000003a062572a4 */ /* 0x000ff6000f8e0204 */
[----:B------:R-:W-:Y:S01]  /*5a80*/  @!UPT UIADD3 URZ, UPT, UPT, URZ, URZ, URZ ;  /* 0x000000fffffff290 */ /* 0x000fe2000fffe0ff */
.L_x_91:
[----:B------:R-:W-:Y:S01]  /*5a90*/  UISETP.NE.AND UP0, UPT, UR39, 0x1, UPT ;  /* 0x000000012700788c */ /* 0x000fe2000bf05270 */
[----:B------:R-:W-:Y:S01]  /*5aa0*/  LOP3.LUT P0, RZ, R55, 0x1b0, RZ, 0xc0, !PT ;  /* 0x000001b037ff7812 */ /* 0x000fe2000780c0ff */
[----:B------:R-:W-:Y:S01]  /*5ab0*/  USHF.L.U32 UR50, UR16, 0x7, URZ ;  /* 0x0000000710327899 */ /* 0x000fe200080006ff */
[----:B------:R-:W-:Y:S01]  /*5ac0*/  BSSY.RECONVERGENT B6, `(.L_x_92) ;  /* 0x0000034000067945 */ /* 0x000fe20003800200 */
[----:B------:R-:W-:Y:S01]  /*5ad0*/  USHF.L.U32 UR49, UR20, 0x6, URZ ;  /* 0x0000000614317899 */ /* 0x000fe200080006ff */
[----:B------:R-:W-:Y:S06]  /*5ae0*/  IADD3 R57, PT, PT, R57, 0x1, RZ ;  /* 0x0000000139397810 */ /* 0x000fec0007ffe0ff */
[----:B------:R-:W2:Y:S01]  /*5af0*/  @!UP0 LDCU.128 UR12, c[0x0][0xb10] ;  /* 0x00016200ff0c87ac */ /* 0x000ea20008000c00 */
[----:B------:R-:W3:Y:S01]  /*5b00*/  @!UP0 LDCU UR5, c[0x0][0xb0c] ;  /* 0x00016180ff0587ac */ /* 0x000ee20008000800 */
[----:B------:R-:W4:Y:S01]  /*5b10*/  @!UP0 LDCU UR10, c[0x0][0xb20] ;  /* 0x00016400ff0a87ac */ /* 0x000f220008000800 */
[----:B--2---:R-:W-:Y:S02]  /*5b20*/  UIMAD.WIDE.U32 UR8, UR38, UR12, URZ ;  /* 0x0000000c260872a5 */ /* 0x004fe4000f8e00ff */
[----:B------:R-:W-:Y:S02]  /*5b30*/  UIMAD.WIDE.U32 UR6, UR37, UR15, URZ ;  /* 0x0000000f250672a5 */ /* 0x000fe4000f8e00ff */
[----:B------:R-:W-:Y:S03]  /*5b40*/  @!UP0 UISETP.NE.AND UP1, UPT, UR14, 0x1, UPT ;  /* 0x000000010e00888c */ /* 0x000fe6000bf25270 */
[----:B------:R-:W-:Y:S01]  /*5b50*/  @!UP0 UMOV UR4, UR9 ;  /* 0x0000000900048c82 */ /* 0x000fe20008000000 */
[----:B---3--:R-:W-:Y:S02]  /*5b60*/  @!UP0 UISETP.NE.AND UP2, UPT, UR5, 0x1, UPT ;  /* 0x000000010500888c */ /* 0x008fe4000bf45270 */
[----:B------:R-:W-:Y:S01]  /*5b70*/  @!UP0 USHF.R.U32.HI UR4, URZ, UR13, UR4 ;  /* 0x0000000dff048299 */ /* 0x000fe20008011604 */
[----:B------:R-:W-:Y:S02]  /*5b80*/  @!UP0 UMOV UR6, UR7 ;  /* 0x0000000700068c82 */ /* 0x000fe40008000000 */
[----:B----4-:R-:W-:Y:S02]  /*5b90*/  @!UP0 USHF.R.U32.HI UR6, URZ, UR10, UR6 ;  /* 0x0000000aff068299 */ /* 0x010fe40008011606 */
[----:B------:R-:W-:Y:S02]  /*5ba0*/  @!UP0 USEL UR7, UR38, UR4, !UP2 ;  /* 0x0000000426078287 */ /* 0x000fe4000d000000 */
[----:B------:R-:W-:Y:S04]  /*5bb0*/  @!UP0 USEL UR6, UR37, UR6, !UP1 ;  /* 0x0000000625068287 */ /* 0x000fe8000c800000 */
[----:B------:R-:W-:Y:S02]  /*5bc0*/  @!UP0 UIADD3 UR4, UPT, UPT, -UR7, UR6, URZ ;  /* 0x0000000607048290 */ /* 0x000fe4000fffe1ff */
[----:B------:R-:W-:Y:S02]  /*5bd0*/  @!UP0 UIADD3 UR6, UPT, UPT, UR7, -UR6, URZ ;  /* 0x8000000607068290 */ /* 0x000fe4000fffe0ff */
[----:B------:R-:W-:Y:S02]  /*5be0*/  @!UP0 UIMAD UR38, UR4, UR5, UR38 ;  /* 0x00000005042682a4 */ /* 0x000fe4000f8e0226 */
[----:B------:R-:W-:Y:S01]  /*5bf0*/  @!UP0 UIMAD UR37, UR6, UR14, UR37 ;  /* 0x0000000e062582a4 */ /* 0x000fe2000f8e0225 */
[----:B------:R-:W-:Y:S11]  /*5c00*/  @!P0 BRA `(.L_x_93) ;  /* 0x00000000007c8947 */ /* 0x000ff60003800000 */
[----:B------:R-:W2:Y:S01]  /*5c10*/  LDCU.64 UR8, c[0x4][0x80] ;  /* 0x01001000ff0877ac */ /* 0x000ea20008000a00 */
[----:B------:R-:W-:Y:S01]  /*5c20*/  MOV R2, 0x0 ;  /* 0x0000000000027802 */ /* 0x000fe20000000f00 */
[----:B------:R-:W-:Y:S02]  /*5c30*/  HFMA2 R12, -RZ, RZ, 0, 5.9604644775390625e-08 ;  /* 0x00000001ff0c7431 */ /* 0x000fe400000001ff */
[----:B------:R-:W-:Y:S01]  /*5c40*/  IMAD.MOV.U32 R8, RZ, RZ, 0x70 ;  /* 0x00000070ff087424 */ /* 0x000fe200078e00ff */
[----:B------:R3:W4:Y:S01]  /*5c50*/  LDC.64 R14, c[0x4][R2] ;  /* 0x01000000020e7b82 */ /* 0x0007220000000a00 */
[----:B------:R-:W1:Y:S01]  /*5c60*/  LDCU.64 UR6, c[0x4][0x88] ;  /* 0x01001100ff0677ac */ /* 0x000e620008000a00 */
[----:B------:R-:W-:Y:S01]  /*5c70*/  IMAD.MOV.U32 R13, RZ, RZ, RZ ;  /* 0x000000ffff0d7224 */ /* 0x000fe200078e00ff */
[----:B------:R-:W1:Y:S01]  /*5c80*/  LDCU.64 UR4, c[0x4][0x8] ;  /* 0x01000100ff0477ac */ /* 0x000e620008000a00 */
[----:B--2---:R-:W-:Y:S01]  /*5c90*/  MOV R5, UR9 ;  /* 0x0000000900057c02 */ /* 0x004fe20008000f00 */
[----:B------:R-:W-:Y:S01]  /*5ca0*/  IMAD.U32 R4, RZ, RZ, UR8 ;  /* 0x00000008ff047e24 */ /* 0x000fe2000f8e00ff */
[----:B-1----:R-:W-:Y:S01]  /*5cb0*/  MOV R7, UR7 ;  /* 0x0000000700077c02 */ /* 0x002fe20008000f00 */
[----:B------:R-:W-:Y:S01]  /*5cc0*/  IMAD.U32 R6, RZ, RZ, UR6 ;  /* 0x00000006ff067e24 */ /* 0x000fe2000f8e00ff */
[----:B------:R-:W-:Y:S01]  /*5cd0*/  MOV R11, UR5 ;  /* 0x00000005000b7c02 */ /* 0x000fe20008000f00 */
[----:B------:R-:W-:Y:S02]  /*5ce0*/  IMAD.U32 R10, RZ, RZ, UR4 ;  /* 0x00000004ff0a7e24 */ /* 0x000fe4000f8e00ff */
[----:B------:R-:W-:Y:S07]  /*5cf0*/  LEPC R20, `(.L_x_94) ;  /* 0x000000001014794e */ /* 0x000fee0000000000 */
[----:B---345:R-:W-:Y:S05]  /*5d00*/  CALL.ABS.NOINC R14 ;  /* 0x000000000e007343 */ /* 0x038fea0003c00000 */
.L_x_94:
[----:B------:R-:W1:Y:S01]  /*5d10*/  LDCU.64 UR8, c[0x4][0x80] ;  /* 0x01001000ff0877ac */ /* 0x000e620008000a00 */
[----:B------:R-:W2:Y:S01]  /*5d20*/  LDC.64 R2, c[0x4][R2] ;  /* 0x0100000002027b82 */ /* 0x000ea20000000a00 */
[----:B------:R-:W-:Y:S02]  /*5d30*/  HFMA2 R12, -RZ, RZ, 0, 5.9604644775390625e-08 ;  /* 0x00000001ff0c7431 */ /* 0x000fe400000001ff */
[----:B------:R-:W-:Y:S02]  /*5d40*/  IMAD.MOV.U32 R8, RZ, RZ, 0x70 ;  /* 0x00000070ff087424 */ /* 0x000fe400078e00ff */
[----:B------:R-:W-:Y:S01]  /*5d50*/  IMAD.MOV.U32 R13, RZ, RZ, RZ ;  /* 0x000000ffff0d7224 */ /* 0x000fe200078e00ff */
[----:B------:R-:W3:Y:S01]  /*5d60*/  LDCU.64 UR6, c[0x4][0x88] ;  /* 0x01001100ff0677ac */ /* 0x000ee20008000a00 */
[----:B------:R-:W4:Y:S01]  /*5d70*/  LDCU.64 UR4, c[0x4][0x8] ;  /* 0x01000100ff0477ac */ /* 0x000f220008000a00 */
[----:B-1----:R-:W-:Y:S02]  /*5d80*/  MOV R4, UR8 ;  /* 0x0000000800047c02 */ /* 0x002fe40008000f00 */
[----:B------:R-:W-:Y:S02]  /*5d90*/  MOV R5, UR9 ;  /* 0x0000000900057c02 */ /* 0x000fe40008000f00 */
[----:B---3--:R-:W-:Y:S01]  /*5da0*/  MOV R7, UR7 ;  /* 0x0000000700077c02 */ /* 0x008fe20008000f00 */
[----:B------:R-:W-:Y:S01]  /*5db0*/  IMAD.U32 R6, RZ, RZ, UR6 ;  /* 0x00000006ff067e24 */ /* 0x000fe2000f8e00ff */
[----:B----4-:R-:W-:Y:S01]  /*5dc0*/  MOV R11, UR5 ;  /* 0x00000005000b7c02 */ /* 0x010fe20008000f00 */
[----:B------:R-:W-:Y:S02]  /*5dd0*/  IMAD.U32 R10, RZ, RZ, UR4 ;  /* 0x00000004ff0a7e24 */ /* 0x000fe4000f8e00ff */
[----:B------:R-:W-:Y:S07]  /*5de0*/  LEPC R20, `(.L_x_93) ;  /* 0x000000001014794e */ /* 0x000fee0000000000 */
[----:B--2---:R-:W-:Y:S05]  /*5df0*/  CALL.ABS.NOINC R2 ;  /* 0x0000000002007343 */ /* 0x004fea0003c00000 */
.L_x_93:
[----:B------:R-:W-:Y:S05]  /*5e00*/  BSYNC.RECONVERGENT B6 ;  /* 0x0000000000067941 */ /* 0x000fea0003800200 */
.L_x_92:
[----:B------:R-:W-:Y:S02]  /*5e10*/  R2UR UR6, R54 ;  /* 0x00000000360672ca */ /* 0x000fe400000e0000 */
[----:B------:R-:W-:Y:S02]  /*5e20*/  R2UR UR5, R68 ;  /* 0x00000000440572ca */ /* 0x000fe400000e0000 */
[----:B------:R-:W-:Y:S02]  /*5e30*/  R2UR UR4, R67 ;  /* 0x00000000430472ca */ /* 0x000fe400000e0000 */
[----:B------:R-:W-:Y:S02]  /*5e40*/  ISETP.NE.U32.AND P4, PT, R50, RZ, PT ;  /* 0x000000ff3200720c */ /* 0x000fe40003f85070 */
[----:B------:R-:W-:Y:S02]  /*5e50*/  ISETP.NE.U32.AND P2, PT, RZ, UR54, PT ;  /* 0x00000036ff007c0c */ /* 0x000fe4000bf45070 */
[----:B------:R-:W-:Y:S02]  /*5e60*/  ISETP.NE.AND.EX P4, PT, R51, RZ, PT, P4 ;  /* 0x000000ff3300720c */ /* 0x000fe40003f85340 */
[----:B------:R-:W-:Y:S01]  /*5e70*/  ISETP.NE.AND.EX P2, PT, RZ, UR55, PT, P2 ;  /* 0x00000037ff007c0c */ /* 0x000fe2000bf45320 */
[----:B------:R-:W-:Y:S02]  /*5e80*/  UISETP.NE.AND UP2, UPT, UR6, URZ, UPT ;  /* 0x000000ff0600728c */ /* 0x000fe4000bf45270 */
[----:B------:R-:W-:Y:S04]  /*5e90*/  UISETP.NE.U32.AND UP0, UPT, UR5, URZ, UPT ;  /* 0x000000ff0500728c */ /* 0x000fe8000bf05070 */
[----:B------:R-:W-:Y:S01]  /*5ea0*/  UISETP.NE.AND.EX UP1, UPT, UR4, URZ, UPT, UP0 ;  /* 0x000000ff0400728c */ /* 0x000fe2000bf25300 */
[----:B------:R-:W-:Y:S01]  /*5eb0*/  PLOP3.LUT P1, PT, PT, PT, UP2, 0x80, 0x8 ;  /* 0x000000000008781c */ /* 0x000fe20003f2f028 */
[----:B------:R-:W-:Y:S03]  /*5ec0*/  UPLOP3.LUT UP0, UPT, UPT, UPT, UPT, 0x40, 0x4 ;  /* 0x000000000004789c */ /* 0x000fe60003f0e870 */
[----:B------:R-:W-:Y:S06]  /*5ed0*/  @UP2 UPLOP3.LUT UP0, UPT, UPT, UPT, UP1, 0x80, 0x8 ;  /* 0x000000000008289c */ /* 0x000fec0003f0f010 */
[----:B------:R-:W-:Y:S01]  /*5ee0*/  PLOP3.LUT P0, PT, PT, PT, UP0, 0x80, 0x8 ;  /* 0x000000000008781c */ /* 0x000fe20003f0f008 */
[----:B------:R-:W-:Y:S01]  /*5ef0*/  @!UPT UIADD3 URZ, UPT, UPT, URZ, URZ, URZ ;  /* 0x000000fffffff290 */ /* 0x000fe2000fffe0ff */
[----:B------:R-:W-:Y:S11]  /*5f00*/  BRA.U !UP1, `(.L_x_95) ;  /* 0x0000000109407547 */ /* 0x000ff6000b800000 */
[----:B------:R-:W-:Y:S01]  /*5f10*/  UISETP.NE.U32.AND UP0, UPT, UR54, URZ, UPT ;  /* 0x000000ff3600728c */ /* 0x000fe2000bf05070 */
[----:B------:R-:W-:Y:S01]  /*5f20*/  R2UR UR6, R68 ;  /* 0x00000000440672ca */ /* 0x000fe200000e0000 */
[----:B------:R-:W2:Y:S01]  /*5f30*/  LDCU.64 UR8, c[0x0][0x358] ;  /* 0x00006b00ff0877ac */ /* 0x000ea20008000a00 */
[----:B------:R-:W-:Y:S02]  /*5f40*/  HFMA2 R26, -RZ, RZ, 0, 5.9604644775390625e-08 ;  /* 0x00000001ff1a7431 */ /* 0x000fe400000001ff */
[----:B-1----:R-:W-:Y:S01]  /*5f50*/  IMAD.MOV.U32 R0, RZ, RZ, 0x1 ;  /* 0x00000001ff007424 */ /* 0x002fe200078e00ff */
[----:B------:R-:W-:Y:S06]  /*5f60*/  UISETP.NE.AND.EX UP0, UPT, UR55, URZ, UPT, UP0 ;  /* 0x000000ff3700728c */ /* 0x000fec000bf05300 */
[----:B------:R-:W-:Y:S05]  /*5f70*/  PLOP3.LUT P3, PT, PT, PT, UP0, 0x80, 0x8 ;  /* 0x000000000008781c */ /* 0x000fea0003f6f008 */
[----:B------:R-:W1:Y:S01]  /*5f80*/  @UP0 LDCU.64 UR4, c[0x0][0x888] ;  /* 0x00011100ff0407ac */ /* 0x000e620008000a00 */
[----:B------:R-:W-:Y:S07]  /*5f90*/  @UP0 UIMAD UR6, UR36, UR6, URZ ;  /* 0x00000006240602a4 */ /* 0x000fee000f8e02ff */
[----:B------:R-:W-:Y:S01]  /*5fa0*/  @!P3 PRMT R26, R0, 0x7610, R26 ;  /* 0x00007610001ab816 */ /* 0x000fe2000000001a */
[----:B-1----:R-:W-:Y:S06]  /*5fb0*/  @UP0 UIMAD.WIDE UR4, UR6, 0x4, UR4 ;  /* 0x00000004060408a5 */ /* 0x002fec000f8e0204 */
[----:B------:R-:W-:Y:S02]  /*5fc0*/  IMAD.U32 R2, RZ, RZ, UR4 ;  /* 0x00000004ff027e24 */ /* 0x000fe4000f8e00ff */
[----:B------:R-:W-:Y:S03]  /*5fd0*/  IMAD.U32 R3, RZ, RZ, UR5 ;  /* 0x00000005ff037e24 */ /* 0x000fe6000f8e00ff */
[----:B------:R-:W1:Y:S02]  /*5fe0*/  @!UP0 LDCU UR4, c[0x0][0x880] ;  /* 0x00011000ff0487ac */ /* 0x000e640008000800 */
[----:B--2--5:R2:W5:Y:S02]  /*5ff0*/  @P3 LDG.E R27, desc[UR8][R2.64] ;  /* 0x00000008021b3981 */ /* 0x024564000c1e1900 */
[----:B-12---:R-:W-:Y:S02]  /*6000*/  @!P3 MOV R27, UR4 ;  /* 0x00000004001bbc02 */ /* 0x006fe40008000f00 */
.L_x_95:
[----:B------:R-:W-:Y:S05]  /*6010*/  @!P4 BRA `(.L_x_96) ;  /* 0x000000000024c947 */ /* 0x000fea0003800000 */
[----:B------:R-:W-:Y:S01]  /*6020*/  ISETP.NE.U32.AND P3, PT, R48, RZ, PT ;  /* 0x000000ff3000720c */ /* 0x000fe20003f65070 */
[----:B------:R-:W2:Y:S03]  /*6030*/  LDCU.64 UR4, c[0x0][0x358] ;  /* 0x00006b00ff0477ac */ /* 0x000ea60008000a00 */
[----:B------:R-:W-:Y:S11]  /*6040*/  ISETP.NE.AND.EX P3, PT, R49, RZ, PT, P3 ;  /* 0x000000ff3100720c */ /* 0x000ff60003f65330 */
[----:B------:R-:W-:Y:S02]  /*6050*/  @!UPT UIADD3 URZ, UPT, UPT, URZ, URZ, URZ ;  /* 0x000000fffffff290 */ /* 0x000fe4000fffe0ff */
[----:B------:R-:W3:Y:S01]  /*6060*/  @P3 LDC.64 R2, c[0x0][0x8a8] ;  /* 0x00022a00ff023b82 */ /* 0x000ee20000000a00 */
[----:B-1----:R-:W-:Y:S04]  /*6070*/  @P3 IMAD R0, R50, UR36, RZ ;  /* 0x0000002432003c24 */ /* 0x002fe8000f8e02ff */
[----:B---3--:R-:W-:Y:S05]  /*6080*/  @P3 IMAD.WIDE R2, R0, 0x4, R2 ;  /* 0x0000000400023825 */ /* 0x008fea00078e0202 */
[----:B--2--5:R2:W5:Y:S02]  /*6090*/  @P3 LDG.E R24, desc[UR4][R2.64] ;  /* 0x0000000402183981 */ /* 0x024564000c1e1900 */
[----:B--2---:R-:W3:Y:S02]  /*60a0*/  @!P3 LDC R24, c[0x0][0x8a0] ;  /* 0x00022800ff18bb82 */ /* 0x004ee40000000800 */
.L_x_96:
[----:B-----5:R-:W-:Y:S01]  /*60b0*/  FSETP.NEU.AND P3, PT, R27, RZ, PT ;  /* 0x000000ff1b00720b */ /* 0x020fe20003f6d000 */
[----:B------:R-:W-:Y:S01]  /*60c0*/  BSSY B1, `(.L_x_97) ;  /* 0x0000039000017945 */ /* 0x000fe20003800000 */
[----:B------:R-:W-:Y:S01]  /*60d0*/  SEL R3, RZ, 0xffffffff, P2 ;  /* 0xffffffffff037807 */ /* 0x000fe20001000000 */
[----:B------:R-:W-:Y:S01]  /*60e0*/  IMAD.MOV.U32 R72, RZ, RZ, 0x1 ;  /* 0x00000001ff487424 */ /* 0x000fe200078e00ff */
[----:B------:R-:W-:Y:S01]  /*60f0*/  @P1 LOP3.LUT P2, RZ, R26, 0xff, RZ, 0xc0, !PT ;  /* 0x000000ff1aff1812 */ /* 0x000fe2000784c0ff */
[C---:B------:R-:W-:Y:S01]  /*6100*/  IMAD R25, R22.reuse, 0x40, R23 ;  /* 0x0000004016197824 */ /* 0x040fe200078e0217 */
[----:B-1----:R-:W-:Y:S01]  /*6110*/  @P1 SEL R0, RZ, 0xffffffff, P3 ;  /* 0xffffffffff001807 */ /* 0x002fe20001800000 */
[----:B------:R-:W-:Y:S01]  /*6120*/  IMAD R58, R65, -0x10, R63 ;  /* 0xfffffff0413a7824 */ /* 0x000fe200078e023f */
[----:B------:R-:W-:Y:S01]  /*6130*/  LOP3.LUT R61, R61, 0x1, RZ, 0x3c, !PT ;  /* 0x000000013d3d7812 */ /* 0x000fe200078e3cff */
[----:B------:R-:W-:Y:S01]  /*6140*/  IMAD.MOV.U32 R71, RZ, RZ, RZ ;  /* 0x000000ffff477224 */ /* 0x000fe200078e00ff */
[C---:B------:R-:W-:Y:S02]  /*6150*/  @P0 SEL R0, R3.reuse, R0, !P2 ;  /* 0x0000000003000207 */ /* 0x040fe40005000000 */
[----:B------:R-:W-:Y:S02]  /*6160*/  CS2R R46, SRZ ;  /* 0x00000000002e7805 */ /* 0x000fe4000001ff00 */
[----:B------:R-:W-:Y:S02]  /*6170*/  LEA R70, R22, UR44, 0x3 ;  /* 0x0000002c16467c11 */ /* 0x000fe4000f8e18ff */
[----:B------:R-:W-:Y:S02]  /*6180*/  CS2R R44, SRZ ;  /* 0x00000000002c7805 */ /* 0x000fe4000001ff00 */
[----:B------:R-:W-:Y:S02]  /*6190*/  @P1 LOP3.LUT R0, R0, 0x1, RZ, 0xc0, !PT ;  /* 0x0000000100001812 */ /* 0x000fe400078ec0ff */
[----:B------:R-:W-:Y:S02]  /*61a0*/  CS2R R42, SRZ ;  /* 0x00000000002a7805 */ /* 0x000fe4000001ff00 */
[----:B------:R-:W-:Y:S02]  /*61b0*/  PLOP3.LUT P2, PT, PT, PT, UP1, 0x80, 0x8 ;  /* 0x000000000008781c */ /* 0x000fe40003f4f018 */
[----:B------:R-:W-:Y:S02]  /*61c0*/  CS2R R40, SRZ ;  /* 0x0000000000287805 */ /* 0x000fe4000001ff00 */
[----:B------:R-:W-:Y:S02]  /*61d0*/  ISETP.NE.U32.OR P5, PT, R0, 0x1, !P1 ;  /* 0x000000010000780c */ /* 0x000fe40004fa5470 */
[----:B------:R-:W-:Y:S02]  /*61e0*/  CS2R R38, SRZ ;  /* 0x0000000000267805 */ /* 0x000fe4000001ff00 */
[----:B------:R-:W-:Y:S02]  /*61f0*/  LOP3.LUT P4, R56, R26, 0xff, RZ, 0xc0, !PT ;  /* 0x000000ff1a387812 */ /* 0x000fe4000788c0ff */
[----:B------:R-:W-:Y:S02]  /*6200*/  CS2R R36, SRZ ;  /* 0x0000000000247805 */ /* 0x000fe4000001ff00 */
[----:B------:R-:W-:Y:S02]  /*6210*/  SEL R2, RZ, 0xffffffff, P3 ;  /* 0xffffffffff027807 */ /* 0x000fe40001800000 */
[----:B------:R-:W-:Y:S02]  /*6220*/  CS2R R34, SRZ ;  /* 0x0000000000227805 */ /* 0x000fe4000001ff00 */
[----:B------:R-:W-:Y:S02]  /*6230*/  P2R R69, PR, RZ, 0x20 ;  /* 0x00000020ff457803 */ /* 0x000fe40000000000 */
[----:B------:R-:W-:Y:S02]  /*6240*/  CS2R R32, SRZ ;  /* 0x0000000000207805 */ /* 0x000fe4000001ff00 */
[----:B------:R-:W-:Y:S02]  /*6250*/  @P2 SEL R2, R3, R2, !P4 ;  /* 0x0000000203022207 */ /* 0x000fe40006000000 */
[----:B------:R-:W-:Y:S02]  /*6260*/  @P5 SHF.L.U32 R0, R61, 0x1f, RZ ;  /* 0x0000001f3d005819 */ /* 0x000fe400000006ff */
[----:B------:R-:W-:Y:S02]  /*6270*/  LOP3.LUT R2, R2, 0x1, RZ, 0xc0, !PT ;  /* 0x0000000102027812 */ /* 0x000fe400078ec0ff */
[----:B------:R1:W2:Y:S02]  /*6280*/  @P5 SYNCS.PHASECHK.TRANS64.TRYWAIT P1, [UR44+0x40], R0 ;  /* 0x00004000ff0055a7 */ /* 0x0002a4000802112c */
[----:B------:R-:W-:Y:S04]  /*6290*/  ISETP.NE.U32.AND P2, PT, R2, 0x1, PT ;  /* 0x000000010200780c */ /* 0x000fe80003f45070 */
[----:B------:R-:W-:Y:S02]  /*62a0*/  P2R R73, PR, RZ, 0x4 ;  /* 0x00000004ff497803 */ /* 0x000fe40000000000 */
[----:B-1----:R-:W-:Y:S04]  /*62b0*/  SHF.L.U32 R0, R60, 0x1f, RZ ;  /* 0x0000001f3c007819 */ /* 0x002fe800000006ff */
[----:B------:R1:W4:Y:S01]  /*62c0*/  SYNCS.PHASECHK.TRANS64.TRYWAIT P0, [R70+URZ+0xb0], R0 ;  /* 0x0000b000460075a7 */ /* 0x00032200080011ff */
[----:B--2---:R-:W-:Y:S01]  /*62d0*/  @P5 SEL R72, RZ, 0x1, !P1 ;  /* 0x00000001ff485807 */ /* 0x004fe20004800000 */
[----:B-1----:R-:W-:Y:S06]  /*62e0*/  @!P5 BRA `(.L_x_98) ;  /* 0x000000000058d947 */ /* 0x002fec0003800000 */
[----:B------:R-:W-:Y:S01]  /*62f0*/  IMAD.MOV.U32 R46, RZ, RZ, RZ ;  /* 0x000000ffff2e7224 */ /* 0x000fe200078e00ff */
[----:B------:R-:W-:Y:S01]  /*6300*/  ISETP.NE.AND P1, PT, R72, RZ, PT ;  /* 0x000000ff4800720c */ /* 0x000fe20003f25270 */
[----:B------:R-:W-:Y:S01]  /*6310*/  BSSY B0, `(.L_x_99) ;  /* 0x000000c000007945 */ /* 0x000fe20003800000 */
[----:B------:R-:W-:Y:S02]  /*6320*/  CS2R R34, SRZ ;  /* 0x0000000000227805 */ /* 0x000fe4000001ff00 */
[----:B------:R-:W-:Y:S02]  /*6330*/  CS2R R32, SRZ ;  /* 0x0000000000207805 */ /* 0x000fe4000001ff00 */
[----:B------:R-:W-:Y:S02]  /*6340*/  CS2R R38, SRZ ;  /* 0x0000000000267805 */ /* 0x000fe4000001ff00 */
[----:B------:R-:W-:Y:S02]  /*6350*/  CS2R R36, SRZ ;  /* 0x0000000000247805 */ /* 0x000fe4000001ff00 */
[----:B------:R-:W-:Y:S02]  /*6360*/  CS2R R42, SRZ ;  /* 0x00000000002a7805 */ /* 0x000fe4000001ff00 */
[----:B------:R-:W-:Y:S02]  /*6370*/  CS2R R40, SRZ ;  /* 0x0000000000287805 */ /* 0x000fe4000001ff00 */
[----:B------:R-:W-:Y:S01]  /*6380*/  CS2R R44, SRZ ;  /* 0x00000000002c7805 */ /* 0x000fe2000001ff00 */
[----:B------:R-:W-:Y:S06]  /*6390*/  @P1 BRA `(.L_x_100) ;  /* 0x00000000000c1947 */ /* 0x000fec0003800000 */
[----:B------:R-:W-:Y:S04]  /*63a0*/  SHF.L.U32 R3, R61, 0x1f, RZ ;  /* 0x0000001f3d037819 */ /* 0x000fe800000006ff */
[----:B------:R-:W1:Y:S02]  /*63b0*/  SYNCS.PHASECHK.TRANS64.TRYWAIT P1, [UR44+0x40], R3 ;  /* 0x00004003ff0075a7 */ /* 0x000e64000802112c */
[----:B-1----:R-:W-:Y:S05]  /*63c0*/  @!P1 BRA `(.L_x_101) ;  /* 0x0000002800809947 */ /* 0x002fea0003800000 */
.L_x_100:
[----:B------:R-:W-:Y:S05]  /*63d0*/  BSYNC B0 ;  /* 0x0000000000007941 */ /* 0x000fea0003800000 */
.L_x_99:
[----:B------:R-:W-:Y:S01]  /*63e0*/  ISETP.NE.AND P1, PT, R73, RZ, PT ;  /* 0x000000ff4900720c */ /* 0x000fe20003f25270 */
[----:B------:R-:W-:Y:S11]  /*63f0*/  HFMA2 R71, -RZ, RZ, 0, 5.9604644775390625e-08 ;  /* 0x00000001ff477431 */ /* 0x000ff600000001ff */
[----:B------:R-:W-:Y:S01]  /*6400*/  @!UPT UIADD3 URZ, UPT, UPT, URZ, URZ, URZ ;  /* 0x000000fffffff290 */ /* 0x000fe2000fffe0ff */
[----:B------:R2:W1:Y:S04]  /*6410*/  @P1 LDS.128 R32, [R64] ;  /* 0x0000000040201984 */ /* 0x0004680000000c00 */
[----:B------:R2:W1:Y:S04]  /*6420*/  @P1 LDS.128 R36, [R63+0x10] ;  /* 0x000010003f241984 */ /* 0x0004680000000c00 */
[----:B------:R2:W1:Y:S04]  /*6430*/  @P1 LDS.128 R40, [R62+0x20] ;  /* 0x000020003e281984 */ /* 0x0004680000000c00 */
[----:B------:R2:W1:Y:S02]  /*6440*/  @P1 LDS.128 R44, [R58+0x30] ;  /* 0x000030003a2c1984 */ /* 0x0004640000000c00 */
.L_x_98:
[----:B------:R-:W-:Y:S05]  /*6450*/  BSYNC B1 ;  /* 0x0000000000017941 */ /* 0x000fea0003800000 */
.L_x_97:
[----:B-1----:R-:W-:Y:S04]  /*6460*/  SHF.R.U32.HI R2, RZ, 0x15, R25 ;  /* 0x00000015ff027819 */ /* 0x002fe80000011619 */
[----:B------:R-:W-:Y:S01]  /*6470*/  LOP3.LUT P1, RZ, R2, 0x3, R52, 0x48, !PT ;  /* 0x0000000302ff7812 */ /* 0x000fe20007824834 */
[----:B------:R-:W-:Y:S01]  /*6480*/  @!UPT UIADD3 URZ, UPT, UPT, URZ, URZ, URZ ;  /* 0x000000fffffff290 */ /* 0x000fe2000fffe0ff */
[----:B----4-:R-:W-:Y:S11]  /*6490*/  @P0 BRA `(.L_x_102) ;  /* 0x0000000000080947 */ /* 0x010ff60003800000 */
[----:B------:R-:W1:Y:S02]  /*64a0*/  SYNCS.PHASECHK.TRANS64.TRYWAIT P0, [R70+URZ+0xb0], R0 ;  /* 0x0000b000460075a7 */ /* 0x000e6400080011ff */
[----:B-1----:R-:W-:Y:S05]  /*64b0*/  @!P0 BRA `(.L_x_103) ;  /* 0x00000028005c8947 */ /* 0x002fea0003800000 */
.L_x_102:
[----:B------:R-:W-:Y:S05]  /*64c0*/  @!P1 BRA `(.L_x_104) ;  /* 0x0000000000409947 */ /* 0x000fea0003800000 */
[----:B------:R-:W4:Y:S01]  /*64d0*/  LDCU.64 UR8, c[0x4][0x70] ;  /* 0x01000e00ff0877ac */ /* 0x000f220008000a00 */
[----:B------:R-:W-:Y:S01]  /*64e0*/  MOV R3, 0x0 ;  /* 0x0000000000037802 */ /* 0x000fe20000000f00 */
[----:B------:R-:W-:Y:S02]  /*64f0*/  HFMA2 R12, -RZ, RZ, 0, 5.9604644775390625e-08 ;  /* 0x00000001ff0c7431 */ /* 0x000fe400000001ff */
[----:B------:R-:W-:Y:S02]  /*6500*/  IMAD.MOV.U32 R8, RZ, RZ, 0x192 ;  /* 0x00000192ff087424 */ /* 0x000fe400078e00ff */
[----:B------:R-:W-:Y:S01]  /*6510*/  IMAD.MOV.U32 R13, RZ, RZ, RZ ;  /* 0x000000ffff0d7224 */ /* 0x000fe200078e00ff */
[----:B------:R-:W5:Y:S01]  /*6520*/  LDCU.64 UR6, c[0x4][0x78] ;  /* 0x01000f00ff0677ac */ /* 0x000f620008000a00 */
[----:B------:R-:W1:Y:S01]  /*6530*/  LDC.64 R2, c[0x4][R3] ;  /* 0x0100000003027b82 */ /* 0x000e620000000a00 */
[----:B------:R-:W2:Y:S01]  /*6540*/  LDCU.64 UR4, c[0x4][0x10] ;  /* 0x01000200ff0477ac */ /* 0x000ea20008000a00 */
[----:B----4-:R-:W-:Y:S01]  /*6550*/  MOV R5, UR9 ;  /* 0x0000000900057c02 */ /* 0x010fe20008000f00 */
[----:B------:R-:W-:Y:S01]  /*6560*/  IMAD.U32 R4, RZ, RZ, UR8 ;  /* 0x00000008ff047e24 */ /* 0x000fe2000f8e00ff */
[----:B-----5:R-:W-:Y:S01]  /*6570*/  MOV R7, UR7 ;  /* 0x0000000700077c02 */ /* 0x020fe20008000f00 */
[----:B------:R-:W-:Y:S01]  /*6580*/  IMAD.U32 R6, RZ, RZ, UR6 ;  /* 0x00000006ff067e24 */ /* 0x000fe2000f8e00ff */
[----:B--2---:R-:W-:Y:S01]  /*6590*/  MOV R11, UR5 ;  /* 0x00000005000b7c02 */ /* 0x004fe20008000f00 */
[----:B------:R-:W-:Y:S02]  /*65a0*/  IMAD.U32 R10, RZ, RZ, UR4 ;  /* 0x00000004ff0a7e24 */ /* 0x000fe4000f8e00ff */
[----:B------:R-:W-:Y:S07]  /*65b0*/  LEPC R20, `(.L_x_104) ;  /* 0x000000001014794e */ /* 0x000fee0000000000 */
[----:B-1-3--:R-:W-:Y:S05]  /*65c0*/  CALL.ABS.NOINC R2 ;  /* 0x0000000002007343 */ /* 0x00afea0003c00000 */
.L_x_104:
[----:B------:R-:W-:Y:S05]  /*65d0*/  WARPSYNC.ALL ;  /* 0x0000000000007948 */ /* 0x000fea0003800000 */
[----:B------:R-:W-:Y:S01]  /*65e0*/  R2UR UR4, R25 ;  /* 0x00000000190472ca */ /* 0x000fe200000e0000 */
[----:B------:R-:W-:Y:S01]  /*65f0*/  BSSY.RECONVERGENT B0, `(.L_x_105) ;  /* 0x0000039000007945 */ /* 0x000fe20003800200 */
[----:B------:R-:W-:Y:S11]  /*6600*/  ISETP.NE.AND P0, PT, R66, RZ, PT ;  /* 0x000000ff4200720c */ /* 0x000ff60003f05270 */
[----:B------:R-:W1:Y:S02]  /*6610*/  LDTM.x16 R4, tmem[UR4] ;  /* 0x00000004000479ee */ /* 0x000e640008240000 */
[C---:B-1-3--:R-:W-:Y:S01]  /*6620*/  FMUL R0, R24.reuse, R4 ;  /* 0x0000000418007220 */ /* 0x04afe20000400000 */
[C---:B------:R-:W-:Y:S01]  /*6630*/  FMUL R2, R24.reuse, R5 ;  /* 0x0000000518027220 */ /* 0x040fe20000400000 */
[C---:B------:R-:W-:Y:S01]  /*6640*/  FMUL R3, R24.reuse, R6 ;  /* 0x0000000618037220 */ /* 0x040fe20000400000 */
[C---:B------:R-:W-:Y:S01]  /*6650*/  FMUL R7, R24.reuse, R7 ;  /* 0x0000000718077220 */ /* 0x040fe20000400000 */
[C---:B------:R-:W-:Y:S01]  /*6660*/  FFMA R28, R27.reuse, R32, R0 ;  /* 0x000000201b1c7223 */ /* 0x040fe20000000000 */
        /* <DEDUP_REMOVED lines=10> */
[----:B------:R1:W-:Y:S01]  /*6710*/  STS.128 [R64], R28 ;  /* 0x0000001c40007388 */ /* 0x0003e20000000c00 */
        /* <DEDUP_REMOVED lines=8> */
[----:B------:R1:W-:Y:S01]  /*67a0*/  STS.128 [R63+0x10], R4 ;  /* 0x000010043f007388 */ /* 0x0003e20000000c00 */
[C---:B------:R-:W-:Y:S01]  /*67b0*/  FMUL R13, R24.reuse, R17 ;  /* 0x00000011180d7220 */ /* 0x040fe20000400000 */
[C---:B------:R-:W-:Y:S01]  /*67c0*/  FFMA R10, R27.reuse, R42, R10 ;  /* 0x0000002a1b0a7223 */ /* 0x040fe2000000000a */
[C---:B------:R-:W-:Y:S01]  /*67d0*/  FMUL R14, R24.reuse, R18 ;  /* 0x00000012180e7220 */ /* 0x040fe20000400000 */
[C---:B------:R-:W-:Y:S01]  /*67e0*/  FFMA R11, R27.reuse, R43, R15 ;  /* 0x0000002b1b0b7223 */ /* 0x040fe2000000000f */
[----:B------:R-:W-:Y:S01]  /*67f0*/  FMUL R19, R24, R19 ;  /* 0x0000001318137220 */ /* 0x000fe20000400000 */
[C---:B------:R-:W-:Y:S01]  /*6800*/  FFMA R12, R27.reuse, R44, R12 ;  /* 0x0000002c1b0c7223 */ /* 0x040fe2000000000c */
[C---:B------:R-:W-:Y:S01]  /*6810*/  FFMA R13, R27.reuse, R45, R13 ;  /* 0x0000002d1b0d7223 */ /* 0x040fe2000000000d */
[C---:B------:R-:W-:Y:S01]  /*6820*/  FFMA R14, R27.reuse, R46, R14 ;  /* 0x0000002e1b0e7223 */ /* 0x040fe2000000000e */
[----:B------:R1:W-:Y:S01]  /*6830*/  STS.128 [R62+0x20], R8 ;  /* 0x000020083e007388 */ /* 0x0003e20000000c00 */
[----:B------:R-:W-:Y:S05]  /*6840*/  FFMA R15, R27, R47, R19 ;  /* 0x0000002f1b0f7223 */ /* 0x000fea0000000013 */
[----:B------:R1:W-:Y:S01]  /*6850*/  STS.128 [R58+0x30], R12 ;  /* 0x0000300c3a007388 */ /* 0x0003e20000000c00 */
[----:B------:R-:W-:Y:S01]  /*6860*/  @!PT LDS RZ, [RZ] ;  /* 0x00000000fffff984 */ /* 0x000fe20000000800 */
[----:B------:R-:W-:Y:S01]  /*6870*/  @!PT LDS RZ, [RZ] ;  /* 0x00000000fffff984 */ /* 0x000fe20000000800 */
[----:B------:R-:W-:Y:S01]  /*6880*/  @!PT LDS RZ, [RZ] ;  /* 0x00000000fffff984 */ /* 0x000fe20000000800 */
[----:B------:R-:W-:Y:S01]  /*6890*/  @!PT LDS RZ, [RZ] ;  /* 0x00000000fffff984 */ /* 0x000fe20000000800 */
[----:B------:R3:W-:Y:S06]  /*68a0*/  MEMBAR.ALL.CTA ;  /* 0x0000000000007992 */ /* 0x0007ec0000008000 */
[----:B---3--:R-:W3:Y:S02]  /*68b0*/  FENCE.VIEW.ASYNC.S ;  /* 0x00000000000073c6 */ /* 0x008ee40000000000 */
[----:B---3--:R-:W-:Y:S06]  /*68c0*/  BAR.SYNC.DEFER_BLOCKING 0x1, 0x80 ;  /* 0x0042000000007b1d */ /* 0x008fec0000010000 */
[----:B------:R-:W-:Y:S05]  /*68d0*/  @P0 BRA `(.L_x_106) ;  /* 0x0000000000280947 */ /* 0x000fea0003800000 */
[----:B------:R-:W3:Y:S01]  /*68e0*/  LDCU.64 UR6, c[0x0][0x348] ;  /* 0x00006900ff0677ac */ /* 0x000ee20008000a00 */
[----:B------:R-:W-:Y:S01]  /*68f0*/  UIADD3 UR4, UPT, UPT, UR44, 0x200, URZ ;  /* 0x000002002c047890 */ /* 0x000fe2000fffe0ff */
[----:B------:R-:W-:Y:S05]  /*6900*/  UMOV UR51, UR36 ;  /* 0x0000002400337c82 */ /* 0x000fea0008000000 */
[----:B------:R-:W-:Y:S04]  /*6910*/  MOV R55, UR4 ;  /* 0x0000000400377c02 */ /* 0x000fe80008000f00 */
[----:B------:R-:W-:Y:S01]  /*6920*/  R2UR UR48, R55 ;  /* 0x00000000373072ca */ /* 0x000fe200000e0000 */
[----:B---3--:R-:W-:Y:S04]  /*6930*/  UIADD3 UR4, UP0, UPT, UR6, 0x680, URZ ;  /* 0x0000068006047890 */ /* 0x008fe8000ff1e0ff */
[----:B------:R-:W-:Y:S09]  /*6940*/  UIADD3.X UR5, UPT, UPT, URZ, UR7, URZ, UP0, !UPT ;  /* 0x00000007ff057290 */ /* 0x000ff200087fe4ff */
[----:B------:R3:W-:Y:S01]  /*6950*/  UTMASTG.3D [UR48], [UR4] ;  /* 0x00000030040073b5 */ /* 0x0007e20008010000 */
[----:B------:R0:W-:Y:S01]  /*6960*/  UTMACMDFLUSH ;  /* 0x00000000000079b7 */ /* 0x0001e20000000000 */
[----:B---3--:R-:W-:Y:S04]  /*6970*/  DEPBAR.LE SB0, 0x1 ;  /* 0x000080400000791a */ /* 0x008fe80000000000 */
.L_x_106:
[----:B------:R-:W-:Y:S05]  /*6980*/  BSYNC.RECONVERGENT B0 ;  /* 0x0000000000007941 */ /* 0x000fea0003800200 */
.L_x_105:
[----:B------:R-:W-:Y:S01]  /*6990*/  BAR.SYNC.DEFER_BLOCKING 0x1, 0x80 ;  /* 0x0042000000007b1d */ /* 0x000fe20000010000 */
[----:B------:R-:W-:Y:S01]  /*69a0*/  ISETP.NE.AND P1, PT, R69, RZ, PT ;  /* 0x000000ff4500720c */ /* 0x000fe20003f25270 */
[----:B------:R-:W-:Y:S01]  /*69b0*/  UISETP.NE.AND UP0, UPT, UR52, URZ, UPT ;  /* 0x000000ff3400728c */ /* 0x000fe2000bf05270 */
[----:B------:R-:W-:Y:S11]  /*69c0*/  LEA R2, R71, UR44, 0x3 ;  /* 0x0000002c47027c11 */ /* 0x000ff6000f8e18ff */
[----:B------:R-:W-:Y:S01]  /*69d0*/  @P1 SHF.L.U32 R3, R61, 0x1f, RZ ;  /* 0x0000001f3d031819 */ /* 0x000fe200000006ff */
[----:B------:R-:W-:Y:S06]  /*69e0*/  BRA.U !UP0, `(.L_x_107) ;  /* 0x0000000108247547 */ /* 0x000fec000b800000 */
[----:B-1----:R-:W-:Y:S01]  /*69f0*/  IMAD.U32 R4, RZ, RZ, UR46 ;  /* 0x0000002eff047e24 */ /* 0x002fe2000f8e00ff */
[----:B------:R-:W-:Y:S01]  /*6a00*/  MOV R0, UR47 ;  /* 0x0000002f00007c02 */ /* 0x000fe20008000f00 */
[----:B------:R-:W-:Y:S03]  /*6a10*/  UIADD3 UR4, UPT, UPT, UR46, 0x1, URZ ;  /* 0x000000012e047890 */ /* 0x000fe6000fffe0ff */
[----:B------:R-:W-:Y:S01]  /*6a20*/  @P1 LEA R4, R4, UR44, 0x3 ;  /* 0x0000002c04041c11 */ /* 0x000fe2000f8e18ff */
[----:B------:R-:W-:Y:S04]  /*6a30*/  UISETP.NE.AND UP0, UPT, UR4, 0x4, UPT ;  /* 0x000000040400788c */ /* 0x000fe8000bf05270 */
[----:B------:R-:W-:Y:S01]  /*6a40*/  @P1 VIADD R4, R4, 0x60 ;  /* 0x0000006004041836 */ /* 0x000fe20000000000 */
[----:B------:R-:W-:Y:S04]  /*6a50*/  USEL UR46, UR4, URZ, UP0 ;  /* 0x000000ff042e7287 */ /* 0x000fe80008000000 */
[----:B------:R-:W-:Y:S04]  /*6a60*/  @P1 PRMT R0, R0, 0x654, R4 ;  /* 0x0000065400001816 */ /* 0x000fe80000000004 */
[----:B------:R3:W-:Y:S04]  /*6a70*/  @P1 SYNCS.ARRIVE.TRANS64.RED.A1T0 RZ, [R0+URZ], RZ ;  /* 0x000000ff00ff19a7 */ /* 0x0007e800081004ff */
.L_x_107:
[----:B------:R-:W4:Y:S01]  /*6a80*/  @P1 SYNCS.PHASECHK.TRANS64.TRYWAIT P0, [R2+URZ+0x40], R3 ;  /* 0x00004003020015a7 */ /* 0x000f2200080011ff */
[----:B------:R-:W-:Y:S01]  /*6a90*/  BSSY B1, `(.L_x_108) ;  /* 0x0000016000017945 */ /* 0x000fe20003800000 */
[----:B----4-:R-:W-:Y:S03]  /*6aa0*/  @P1 SEL R72, RZ, 0x1, !P0 ;  /* 0x00000001ff481807 */ /* 0x010fe60004000000 */
[----:B------:R-:W-:Y:S05]  /*6ab0*/  @!P1 BRA `(.L_x_109) ;  /* 0x00000000004c9947 */ /* 0x000fea0003800000 */
[----:B------:R-:W-:Y:S01]  /*6ac0*/  ISETP.NE.AND P0, PT, R72, RZ, PT ;  /* 0x000000ff4800720c */ /* 0x000fe20003f05270 */
[----:B------:R-:W-:Y:S01]  /*6ad0*/  BSSY B0, `(.L_x_110) ;  /* 0x000000b000007945 */ /* 0x000fe20003800000 */
[----:B------:R-:W-:Y:S11]  /*6ae0*/  ISETP.NE.AND P1, PT, R73, RZ, PT ;  /* 0x000000ff4900720c */ /* 0x000ff60003f25270 */
[----:B------:R-:W-:Y:S02]  /*6af0*/  @!UPT UIADD3 URZ, UPT, UPT, URZ, URZ, URZ ;  /* 0x000000fffffff290 */ /* 0x000fe4000fffe0ff */
[C---:B-1----:R-:W-:Y:S01]  /*6b00*/  @P1 IMAD R6, R71.reuse, 0x2000, R64 ;  /* 0x0000200047061824 */ /* 0x042fe200078e0240 */
[C---:B------:R-:W-:Y:S01]  /*6b10*/  @P1 LEA R4, R71.reuse, R62, 0xd ;  /* 0x0000003e47041211 */ /* 0x040fe200078e68ff */
[C---:B------:R-:W-:Y:S02]  /*6b20*/  @P1 IMAD R5, R71.reuse, 0x2000, R63 ;  /* 0x0000200047051824 */ /* 0x040fe400078e023f */
[----:B------:R-:W-:Y:S01]  /*6b30*/  @P1 IMAD R3, R71, 0x2000, R58 ;  /* 0x0000200047031824 */ /* 0x000fe200078e023a */
[----:B------:R-:W-:Y:S06]  /*6b40*/  @P0 BRA `(.L_x_111) ;  /* 0x00000000000c0947 */ /* 0x000fec0003800000 */
[----:B---3--:R-:W-:Y:S04]  /*6b50*/  SHF.L.U32 R0, R61, 0x1f, RZ ;  /* 0x0000001f3d007819 */ /* 0x008fe800000006ff */
[----:B------:R-:W1:Y:S02]  /*6b60*/  SYNCS.PHASECHK.TRANS64.TRYWAIT P0, [R2+URZ+0x40], R0 ;  /* 0x00004000020075a7 */ /* 0x000e6400080011ff */
[----:B-1----:R-:W-:Y:S05]  /*6b70*/  @!P0 BRA `(.L_x_112) ;  /* 0x0000002000c08947 */ /* 0x002fea0003800000 */
.L_x_111:
[----:B------:R-:W-:Y:S05]  /*6b80*/  BSYNC B0 ;  /* 0x0000000000007941 */ /* 0x000fea0003800000 */
.L_x_110:
[----:B------:R-:W-:Y:S02]  /*6b90*/  ISETP.NE.AND P0, PT, R73, RZ, PT ;  /* 0x000000ff4900720c */ /* 0x000fe40003f05270 */
[----:B------:R-:W-:Y:S11]  /*6ba0*/  IADD3 R71, PT, PT, R71, 0x1, RZ ;  /* 0x0000000147477810 */ /* 0x000ff60007ffe0ff */
[----:B------:R4:W1:Y:S04]  /*6bb0*/  @P0 LDS.128 R32, [R6] ;  /* 0x0000000006200984 */ /* 0x0008680000000c00 */
[----:B------:R4:W1:Y:S04]  /*6bc0*/  @P0 LDS.128 R36, [R5+0x10] ;  /* 0x0000100005240984 */ /* 0x0008680000000c00 */
[----:B------:R4:W1:Y:S04]  /*6bd0*/  @P0 LDS.128 R40, [R4+0x20] ;  /* 0x0000200004280984 */ /* 0x0008680000000c00 */
[----:B------:R4:W1:Y:S02]  /*6be0*/  @P0 LDS.128 R44, [R3+0x30] ;  /* 0x00003000032c0984 */ /* 0x0008640000000c00 */
.L_x_109:
[----:B------:R-:W-:Y:S05]  /*6bf0*/  BSYNC B1 ;  /* 0x0000000000017941 */ /* 0x000fea0003800000 */
.L_x_108:
[----:B-1-3--:R-:W-:Y:S05]  /*6c00*/  VIADD R0, R25, 0x10 ;  /* 0x0000001019007836 */ /* 0x00afea0000000000 */
[----:B------:R-:W-:Y:S04]  /*6c10*/  SHF.R.U32.HI R0, RZ, 0x15, R0 ;  /* 0x00000015ff007819 */ /* 0x000fe80000011600 */
[----:B------:R-:W-:Y:S11]  /*6c20*/  LOP3.LUT P0, RZ, R0, 0x3, R52, 0x48, !PT ;  /* 0x0000000300ff7812 */ /* 0x000ff60007804834 */
[----:B------:R-:W-:Y:S02]  /*6c30*/  @!UPT UIADD3 URZ, UPT, UPT, URZ, URZ, URZ ;  /* 0x000000fffffff290 */ /* 0x000fe4000fffe0ff */
[----:B------:R-:W-:Y:S05]  /*6c40*/  @!P0 BRA `(.L_x_113) ;  /* 0x0000000000408947 */ /* 0x000fea0003800000 */
[----:B------:R-:W1:Y:S01]  /*6c50*/  LDCU.64 UR8, c[0x4][0x70] ;  /* 0x01000e00ff0877ac */ /* 0x000e620008000a00 */
[----:B----4-:R-:W-:Y:S01]  /*6c60*/  MOV R3, 0x0 ;  /* 0x0000000000037802 */ /* 0x010fe20000000f00 */
[----:B------:R-:W-:Y:S02]  /*6c70*/  HFMA2 R12, -RZ, RZ, 0, 5.9604644775390625e-08 ;  /* 0x00000001ff0c7431 */ /* 0x000fe400000001ff */
[----:B------:R-:W-:Y:S02]  /*6c80*/  IMAD.MOV.U32 R8, RZ, RZ, 0x192 ;  /* 0x00000192ff087424 */ /* 0x000fe400078e00ff */
[----:B------:R-:W-:Y:S01]  /*6c90*/  IMAD.MOV.U32 R13, RZ, RZ, RZ ;  /* 0x000000ffff0d7224 */ /* 0x000fe200078e00ff */
[----:B------:R-:W3:Y:S01]  /*6ca0*/  LDCU.64 UR6, c[0x4][0x78] ;  /* 0x01000f00ff0677ac */ /* 0x000ee20008000a00 */
[----:B------:R-:W4:Y:S01]  /*6cb0*/  LDC.64 R2, c[0x4][R3] ;  /* 0x0100000003027b82 */ /* 0x000f220000000a00 */
[----:B------:R-:W5:Y:S01]  /*6cc0*/  LDCU.64 UR4, c[0x4][0x10] ;  /* 0x01000200ff0477ac */ /* 0x000f620008000a00 */
[----:B-1----:R-:W-:Y:S01]  /*6cd0*/  MOV R5, UR9 ;  /* 0x0000000900057c02 */ /* 0x002fe20008000f00 */
[----:B------:R-:W-:Y:S01]  /*6ce0*/  IMAD.U32 R4, RZ, RZ, UR8 ;  /* 0x00000008ff047e24 */ /* 0x000fe2000f8e00ff */
[----:B---3--:R-:W-:Y:S01]  /*6cf0*/  MOV R7, UR7 ;  /* 0x0000000700077c02 */ /* 0x008fe20008000f00 */
[----:B------:R-:W-:Y:S01]  /*6d00*/  IMAD.U32 R6, RZ, RZ, UR6 ;  /* 0x00000006ff067e24 */ /* 0x000fe2000f8e00ff */
[----:B-----5:R-:W-:Y:S01]  /*6d10*/  MOV R11, UR5 ;  /* 0x00000005000b7c02 */ /* 0x020fe20008000f00 */
[----:B------:R-:W-:Y:S02]  /*6d20*/  IMAD.U32 R10, RZ, RZ, UR4 ;  /* 0x00000004ff0a7e24 */ /* 0x000fe4000f8e00ff */
[----:B------:R-:W-:Y:S07]  /*6d30*/  LEPC R20, `(.L_x_113) ;  /* 0x000000001014794e */ /* 0x000fee0000000000 */
[----:B--2-4-:R-:W-:Y:S05]  /*6d40*/  CALL.ABS.NOINC R2 ;  /* 0x0000000002007343 */ /* 0x014fea0003c00000 */
.L_x_113:
[----:B------:R-:W-:Y:S05]  /*6d50*/  WARPSYNC.ALL ;  /* 0x0000000000007948 */ /* 0x000fea0003800000 */
[----:B------:R-:W-:Y:S01]  /*6d60*/  R2UR UR4, R25 ;  /* 0x00000000190472ca */ /* 0x000fe200000e0000 */
[----:B------:R-:W-:Y:S01]  /*6d70*/  BSSY.RECONVERGENT B0, `(.L_x_114) ;  /* 0x0000041000007945 */ /* 0x000fe20003800200 */
[----:B------:R-:W-:Y:S02]  /*6d80*/  ISETP.NE.AND P6, PT, R69, RZ, PT ;  /* 0x000000ff4500720c */ /* 0x000fe40003fc5270 */
[----:B------:R-:W-:Y:S02]  /*6d90*/  ISETP.NE.AND P0, PT, R66, RZ, PT ;  /* 0x000000ff4200720c */ /* 0x000fe40003f05270 */
[----:B------:R-:W-:Y:S07]  /*6da0*/  MOV R20, UR46 ;  /* 0x0000002e00147c02 */ /* 0x000fee0008000f00 */
[----:B----4-:R-:W1:Y:S02]  /*6db0*/  LDTM.x16 R4, tmem[UR4+0x10] ;  /* 0x00001004000479ee */ /* 0x010e640008240000 */
[----:B------:R-:W-:Y:S01]  /*6dc0*/  @P6 LEA R20, R20, UR44, 0x3 ;  /* 0x0000002c14146c11 */ /* 0x000fe2000f8e18ff */
[C---:B-1----:R-:W-:Y:S01]  /*6dd0*/  FMUL R0, R24.reuse, R4 ;  /* 0x0000000418007220 */ /* 0x042fe20000400000 */
        /* <DEDUP_REMOVED lines=33> */
[----:B------:R-:W-:Y:S01]  /*6ff0*/  FFMA R15, R27, R47, R19 ;  /* 0x0000002f1b0f7223 */ /* 0x000fe20000000013 */
[----:B------:R-:W-:Y:S02]  /*7000*/  MOV R16, UR47 ;  /* 0x0000002f00107c02 */ /* 0x000fe40008000f00 */
[----:B------:R-:W-:Y:S02]  /*7010*/  @P6 IADD3 R17, PT, PT, R20, 0x60, RZ ;  /* 0x0000006014116810 */ /* 0x000fe40007ffe0ff */
[----:B------:R1:W-:Y:S01]  /*7020*/  STS.128 [R58+0x2030], R12 ;  /* 0x0020300c3a007388 */ /* 0x0003e20000000c00 */
[----:B------:R-:W-:Y:S02]  /*7030*/  LEA R0, R71, UR44, 0x3 ;  /* 0x0000002c47007c11 */ /* 0x000fe4000f8e18ff */
[----:B------:R-:W-:Y:S01]  /*7040*/  @P6 PRMT R16, R16, 0x654, R17 ;  /* 0x0000065410106816 */ /* 0x000fe20000000011 */
[----:B------:R-:W-:Y:S01]  /*7050*/  @!PT LDS RZ, [RZ] ;  /* 0x00000000fffff984 */ /* 0x000fe20000000800 */
[----:B------:R-:W-:Y:S01]  /*7060*/  @!PT LDS RZ, [RZ] ;  /* 0x00000000fffff984 */ /* 0x000fe20000000800 */
[----:B------:R-:W-:Y:S01]  /*7070*/  @!PT LDS RZ, [RZ] ;  /* 0x00000000fffff984 */ /* 0x000fe20000000800 */
[----:B------:R-:W-:Y:S01]  /*7080*/  @!PT LDS RZ, [RZ] ;  /* 0x00000000fffff984 */ /* 0x000fe20000000800 */
[----:B------:R3:W-:Y:S06]  /*7090*/  MEMBAR.ALL.CTA ;  /* 0x0000000000007992 */ /* 0x0007ec0000008000 */
[----:B---3--:R-:W3:Y:S01]  /*70a0*/  FENCE.VIEW.ASYNC.S ;  /* 0x00000000000073c6 */ /* 0x008ee20000000000 */
[----:B------:R-:W-:Y:S01]  /*70b0*/  @P6 SHF.L.U32 R2, R61, 0x1f, RZ ;  /* 0x0000001f3d026819 */ /* 0x000fe200000006ff */
[----:B---3--:R-:W-:Y:S06]  /*70c0*/  BAR.SYNC.DEFER_BLOCKING 0x1, 0x80 ;  /* 0x0042000000007b1d */ /* 0x008fec0000010000 */
[----:B------:R-:W-:Y:S05]  /*70d0*/  @P0 BRA `(.L_x_115) ;  /* 0x0000000000280947 */ /* 0x000fea0003800000 */
[----:B------:R-:W3:Y:S01]  /*70e0*/  LDCU.64 UR6, c[0x0][0x348] ;  /* 0x00006900ff0677ac */ /* 0x000ee20008000a00 */
[----:B------:R-:W-:Y:S02]  /*70f0*/  UIADD3 UR9, UPT, UPT, UR49, 0x10, URZ ;  /* 0x0000001031097890 */ /* 0x000fe4000fffe0ff */
[----:B------:R-:W-:Y:S01]  /*7100*/  UIADD3 UR8, UPT, UPT, UR44, 0x2200, URZ ;  /* 0x000022002c087890 */ /* 0x000fe2000fffe0ff */
[----:B------:R-:W-:Y:S01]  /*7110*/  UMOV UR10, UR50 ;  /* 0x00000032000a7c82 */ /* 0x000fe20008000000 */
[----:B------:R-:W-:Y:S01]  /*7120*/  UMOV UR11, UR36 ;  /* 0x00000024000b7c82 */ /* 0x000fe20008000000 */
[----:B---3--:R-:W-:Y:S04]  /*7130*/  UIADD3 UR4, UP0, UPT, UR6, 0x680, URZ ;  /* 0x0000068006047890 */ /* 0x008fe8000ff1e0ff */
[----:B------:R-:W-:Y:S09]  /*7140*/  UIADD3.X UR5, UPT, UPT, URZ, UR7, URZ, UP0, !UPT ;  /* 0x00000007ff057290 */ /* 0x000ff200087fe4ff */
[----:B------:R3:W-:Y:S01]  /*7150*/  UTMASTG.3D [UR8], [UR4] ;  /* 0x00000008040073b5 */ /* 0x0007e20008010000 */
[----:B------:R0:W-:Y:S01]  /*7160*/  UTMACMDFLUSH ;  /* 0x00000000000079b7 */ /* 0x0001e20000000000 */
[----:B---3--:R-:W-:Y:S04]  /*7170*/  DEPBAR.LE SB0, 0x1 ;  /* 0x000080400000791a */ /* 0x008fe80000000000 */
.L_x_115:
[----:B------:R-:W-:Y:S05]  /*7180*/  BSYNC.RECONVERGENT B0 ;  /* 0x0000000000007941 */ /* 0x000fea0003800200 */
.L_x_114:
[----:B------:R-:W-:Y:S01]  /*7190*/  BAR.SYNC.DEFER_BLOCKING 0x1, 0x80 ;  /* 0x0042000000007b1d */ /* 0x000fe20000010000 */
[----:B------:R-:W-:Y:S04]  /*71a0*/  UIADD3 UR4, UPT, UPT, UR46, 0x1, URZ ;  /* 0x000000012e047890 */ /* 0x000fe8000fffe0ff */
[----:B------:R-:W-:Y:S04]  /*71b0*/  UISETP.NE.AND UP0, UPT, UR4, 0x4, UPT ;  /* 0x000000040400788c */ /* 0x000fe8000bf05270 */
[----:B------:R-:W-:Y:S01]  /*71c0*/  USEL UR45, UR4, URZ, UP0 ;  /* 0x000000ff042d7287 */ /* 0x000fe20008000000 */
[----:B------:R3:W-:Y:S01]  /*71d0*/  @P6 SYNCS.ARRIVE.TRANS64.RED.A1T0 RZ, [R16+URZ], RZ ;  /* 0x000000ff10ff69a7 */ /* 0x0007e200081004ff */
[----:B------:R-:W-:Y:S01]  /*71e0*/  BSSY B1, `(.L_x_116) ;  /* 0x0000017000017945 */ /* 0x000fe20003800000 */
[----:B------:R-:W4:Y:S02]  /*71f0*/  @P6 SYNCS.PHASECHK.TRANS64.TRYWAIT P0, [R0+URZ+0x40], R2 ;  /* 0x00004002000065a7 */ /* 0x000f2400080011ff */
[----:B----4-:R-:W-:Y:S01]  /*7200*/  @P6 SEL R72, RZ, 0x1, !P0 ;  /* 0x00000001ff486807 */ /* 0x010fe20004000000 */
[----:B---3--:R-:W-:Y:S06]  /*7210*/  @!P6 BRA `(.L_x_117) ;  /* 0x00000000004ce947 */ /* 0x008fec0003800000 */
        /* <DEDUP_REMOVED lines=9> */
[----:B------:R-:W-:Y:S04]  /*72b0*/  SHF.L.U32 R6, R61, 0x1f, RZ ;  /* 0x0000001f3d067819 */ /* 0x000fe800000006ff */
[----:B------:R-:W1:Y:S02]  /*72c0*/  SYNCS.PHASECHK.TRANS64.TRYWAIT P0, [R0+URZ+0x40], R6 ;  /* 0x00004006000075a7 */ /* 0x000e6400080011ff */
[----:B-1----:R-:W-:Y:S05]  /*72d0*/  @!P0 BRA `(.L_x_120) ;  /* 0x0000001800fc8947 */ /* 0x002fea0003800000 */
.L_x_119:
[----:B------:R-:W-:Y:S05]  /*72e0*/  BSYNC B0 ;  /* 0x0000000000007941 */ /* 0x000fea0003800000 */
.L_x_118:
[----:B------:R-:W-:Y:S02]  /*72f0*/  ISETP.NE.AND P0, PT, R73, RZ, PT ;  /* 0x000000ff4900720c */ /* 0x000fe40003f05270 */
[----:B------:R-:W-:Y:S11]  /*7300*/  IADD3 R71, PT, PT, R71, 0x1, RZ ;  /* 0x0000000147477810 */ /* 0x000ff60007ffe0ff */
[----:B------:R3:W4:Y:S04]  /*7310*/  @P0 LDS.128 R32, [R5] ;  /* 0x0000000005200984 */ /* 0x0007280000000c00 */
[----:B------:R3:W1:Y:S04]  /*7320*/  @P0 LDS.128 R36, [R4+0x10] ;  /* 0x0000100004240984 */ /* 0x0006680000000c00 */
[----:B------:R3:W1:Y:S04]  /*7330*/  @P0 LDS.128 R40, [R3+0x20] ;  /* 0x0000200003280984 */ /* 0x0006680000000c00 */
[----:B------:R3:W1:Y:S02]  /*7340*/  @P0 LDS.128 R44, [R2+0x30] ;  /* 0x00003000022c0984 */ /* 0x0006640000000c00 */
.L_x_117:
[----:B------:R-:W-:Y:S05]  /*7350*/  BSYNC B1 ;  /* 0x0000000000017941 */ /* 0x000fea0003800000 */
.L_x_116:
[----:B-1----:R-:W-:Y:S05]  /*7360*/  VIADD R0, R25, 0x20 ;  /* 0x0000002019007836 */ /* 0x002fea0000000000 */
[----:B------:R-:W-:Y:S04]  /*7370*/  SHF.R.U32.HI R0, RZ, 0x15, R0 ;  /* 0x00000015ff007819 */ /* 0x000fe80000011600 */
[----:B------:R-:W-:Y:S11]  /*7380*/  LOP3.LUT P0, RZ, R0, 0x3, R52, 0x48, !PT ;  /* 0x0000000300ff7812 */ /* 0x000ff60007804834 */
[----:B------:R-:W-:Y:S02]  /*7390*/  @!UPT UIADD3 URZ, UPT, UPT, URZ, URZ, URZ ;  /* 0x000000fffffff290 */ /* 0x000fe4000fffe0ff */
[----:B------:R-:W-:Y:S05]  /*73a0*/  @!P0 BRA `(.L_x_121) ;  /* 0x0000000000408947 */ /* 0x000fea0003800000 */
[----:B------:R-:W1:Y:S01]  /*73b0*/  LDCU.64 UR8, c[0x4][0x70] ;  /* 0x01000e00ff0877ac */ /* 0x000e620008000a00 */
[----:B---3--:R-:W-:Y:S01]  /*73c0*/  MOV R3, 0x0 ;  /* 0x0000000000037802 */ /* 0x008fe20000000f00 */
[----:B------:R-:W-:Y:S02]  /*73d0*/  HFMA2 R12, -RZ, RZ, 0, 5.9604644775390625e-08 ;  /* 0x00000001ff0c7431 */ /* 0x000fe400000001ff */
[----:B------:R-:W-:Y:S02]  /*73e0*/  IMAD.MOV.U32 R8, RZ, RZ, 0x192 ;  /* 0x00000192ff087424 */ /* 0x000fe400078e00ff */
[----:B------:R-:W-:Y:S01]  /*73f0*/  IMAD.MOV.U32 R13, RZ, RZ, RZ ;  /* 0x000000ffff0d7224 */ /* 0x000fe200078e00ff */
[----:B------:R-:W3:Y:S01]  /*7400*/  LDCU.64 UR6, c[0x4][0x78] ;  /* 0x01000f00ff0677ac */ /* 0x000ee20008000a00 */
[----:B------:R-:W2:Y:S01]  /*7410*/  LDC.64 R2, c[0x4][R3] ;  /* 0x0100000003027b82 */ /* 0x000ea20000000a00 */
        /* <DEDUP_REMOVED lines=9> */
.L_x_121:
[----:B------:R-:W-:Y:S05]  /*74b0*/  WARPSYNC.ALL ;  /* 0x0000000000007948 */ /* 0x000fea0003800000 */
[----:B------:R-:W-:Y:S01]  /*74c0*/  R2UR UR4, R25 ;  /* 0x00000000190472ca */ /* 0x000fe200000e0000 */
[----:B------:R-:W-:Y:S01]  /*74d0*/  BSSY.RECONVERGENT B0, `(.L_x_122) ;  /* 0x0000041000007945 */ /* 0x000fe20003800200 */
[----:B------:R-:W-:Y:S02]  /*74e0*/  ISETP.NE.AND P6, PT, R69, RZ, PT ;  /* 0x000000ff4500720c */ /* 0x000fe40003fc5270 */
[----:B------:R-:W-:Y:S02]  /*74f0*/  ISETP.NE.AND P0, PT, R66, RZ, PT ;  /* 0x000000ff4200720c */ /* 0x000fe40003f05270 */
[----:B------:R-:W-:Y:S07]  /*7500*/  MOV R20, UR45 ;  /* 0x0000002d00147c02 */ /* 0x000fee0008000f00 */
[----:B---3--:R-:W1:Y:S02]  /*7510*/  LDTM.x16 R4, tmem[UR4+0x20] ;  /* 0x00002004000479ee */ /* 0x008e640008240000 */
[----:B------:R-:W-:Y:S01]  /*7520*/  @P6 LEA R20, R20, UR44, 0x3 ;  /* 0x0000002c14146c11 */ /* 0x000fe2000f8e18ff */
[C---:B-1----:R-:W-:Y:S01]  /*7530*/  FMUL R0, R24.reuse, R4 ;  /* 0x0000000418007220 */ /* 0x042fe20000400000 */
[C---:B------:R-:W-:Y:S01]  /*7540*/  FMUL R2, R24.reuse, R5 ;  /* 0x0000000518027220 */ /* 0x040fe20000400000 */
[C---:B------:R-:W-:Y:S01]  /*7550*/  FMUL R3, R24.reuse, R6 ;  /* 0x0000000618037220 */ /* 0x040fe20000400000 */
[C---:B------:R-:W-:Y:S01]  /*7560*/  FMUL R7, R24.reuse, R7 ;  /* 0x0000000718077220 */ /* 0x040fe20000400000 */
[C---:B----4-:R-:W-:Y:S01]  /*7570*/  FFMA R28, R27.reuse, R32, R0 ;  /* 0x000000201b1c7223 */ /* 0x050fe20000000000 */
        /* <DEDUP_REMOVED lines=54> */
.L_x_123:
[----:B------:R-:W-:Y:S05]  /*78e0*/  BSYNC.RECONVERGENT B0 ;  /* 0x0000000000007941 */ /* 0x000fea0003800200 */
.L_x_122:
        /* <DEDUP_REMOVED lines=21> */
.L_x_127:
[----:B------:R-:W-:Y:S05]  /*7a40*/  BSYNC B0 ;  /* 0x0000000000007941 */ /* 0x000fea0003800000 */
.L_x_126:
[----:B------:R-:W-:Y:S11]  /*7a50*/  ISETP.NE.AND P0, PT, R73, RZ, PT ;  /* 0x000000ff4900720c */ /* 0x000ff60003f05270 */
[----:B------:R-:W-:Y:S02]  /*7a60*/  @!UPT UIADD3 URZ, UPT, UPT, URZ, URZ, URZ ;  /* 0x000000fffffff290 */ /* 0x000fe4000fffe0ff */
[----:B------:R3:W4:Y:S04]  /*7a70*/  @P0 LDS.128 R32, [R4] ;  /* 0x0000000004200984 */ /* 0x0007280000000c00 */
[----:B------:R3:W1:Y:S04]  /*7a80*/  @P0 LDS.128 R36, [R3+0x10] ;  /* 0x0000100003240984 */ /* 0x0006680000000c00 */
[----:B------:R3:W1:Y:S04]  /*7a90*/  @P0 LDS.128 R40, [R2+0x20] ;  /* 0x0000200002280984 */ /* 0x0006680000000c00 */
[----:B------:R3:W1:Y:S02]  /*7aa0*/  @P0 LDS.128 R44, [R71+0x30] ;  /* 0x00003000472c0984 */ /* 0x0006640000000c00 */
.L_x_125:
[----:B------:R-:W-:Y:S05]  /*7ab0*/  BSYNC B1 ;  /* 0x0000000000017941 */ /* 0x000fea0003800000 */
.L_x_124:
        /* <DEDUP_REMOVED lines=21> */
.L_x_129:
[----:B------:R-:W-:Y:S01]  /*7c10*/  ISETP.NE.AND P0, PT, R66, RZ, PT ;  /* 0x000000ff4200720c */ /* 0x000fe20003f05270 */
[----:B------:R-:W-:Y:S05]  /*7c20*/  WARPSYNC.ALL ;  /* 0x0000000000007948 */ /* 0x000fea0003800000 */
[----:B------:R-:W-:Y:S01]  /*7c30*/  R2UR UR4, R25 ;  /* 0x00000000190472ca */ /* 0x000fe200000e0000 */
[----:B------:R-:W-:Y:S11]  /*7c40*/  BSSY.RECONVERGENT B0, `(.L_x_130) ;  /* 0x000003f000007945 */ /* 0x000ff60003800200 */
[----:B------:R-:W-:Y:S01]  /*7c50*/  @!UPT UIADD3 URZ, UPT, UPT, URZ, URZ, URZ ;  /* 0x000000fffffff290 */ /* 0x000fe2000fffe0ff */
[----:B---3--:R-:W1:Y:S01]  /*7c60*/  LDTM.x16 R4, tmem[UR4+0x30] ;  /* 0x00003004000479ee */ /* 0x008e620008240000 */
[----:B------:R-:W-:Y:S01]  /*7c70*/  R2UR UR4, R70 ;  /* 0x00000000460472ca */ /* 0x000fe200000e0000 */
[----:B------:R-:W-:Y:S11]  /*7c80*/  NOP ;  /* 0x0000000000007918 */ /* 0x000ff60000000000 */
[----:B------:R-:W-:Y:S01]  /*7c90*/  @!UPT UIADD3 URZ, UPT, UPT, URZ, URZ, URZ ;  /* 0x000000fffffff290 */ /* 0x000fe2000fffe0ff */
[----:B------:R-:W-:Y:S04]  /*7ca0*/  UIADD3 UR4, UPT, UPT, UR4, 0xd0, URZ ;  /* 0x000000d004047890 */ /* 0x000fe8000fffe0ff */
[----:B------:R-:W-:Y:S01]  /*7cb0*/  UPRMT UR4, UR47, 0x654, UR4 ;  /* 0x000006542f047896 */ /* 0x000fe20008000004 */
[C---:B-1----:R-:W-:Y:S01]  /*7cc0*/  FMUL R0, R24.reuse, R4 ;  /* 0x0000000418007220 */ /* 0x042fe20000400000 */
[C---:B------:R-:W-:Y:S01]  /*7cd0*/  FMUL R2, R24.reuse, R5 ;  /* 0x0000000518027220 */ /* 0x040fe20000400000 */
[C---:B------:R-:W-:Y:S06]  /*7ce0*/  FMUL R3, R24.reuse, R6 ;  /* 0x0000000618037220 */ /* 0x040fec0000400000 */
[----:B------:R-:W-:Y:S01]  /*7cf0*/  SYNCS.ARRIVE.TRANS64.RED.A1T0 RZ, [UR4], RZ ;  /* 0x000000ffffff79a7 */ /* 0x000fe20008100404 */
[C---:B----4-:R-:W-:Y:S01]  /*7d00*/  FFMA R28, R27.reuse, R32, R0 ;  /* 0x000000201b1c7223 */ /* 0x050fe20000000000 */
[C---:B------:R-:W-:Y:S01]  /*7d10*/  FFMA R29, R27.reuse, R33, R2 ;  /* 0x000000211b1d7223 */ /* 0x040fe20000000002 */
        /* <DEDUP_REMOVED lines=49> */
.L_x_131:
[----:B------:R-:W-:Y:S05]  /*8030*/  BSYNC.RECONVERGENT B0 ;  /* 0x0000000000007941 */ /* 0x000fea0003800200 */
.L_x_130:
[----:B------:R-:W-:Y:S01]  /*8040*/  BAR.SYNC.DEFER_BLOCKING 0x1, 0x80 ;  /* 0x0042000000007b1d */ /* 0x000fe20000010000 */
[----:B------:R-:W-:Y:S01]  /*8050*/  UISETP.NE.AND UP0, UPT, UR52, -0x4, UPT ;  /* 0xfffffffc3400788c */ /* 0x000fe2000bf05270 */
[----:B------:R-:W-:Y:S08]  /*8060*/  IADD3 R22, PT, PT, R22, 0x1, RZ ;  /* 0x0000000116167810 */ /* 0x000ff00007ffe0ff */
[----:B------:R-:W-:Y:S05]  /*8070*/  BRA.U !UP0, `(.L_x_132) ;  /* 0x0000000108287547 */ /* 0x000fea000b800000 */
[----:B------:R-:W-:Y:S01]  /*8080*/  ISETP.NE.AND P0, PT, R69, RZ, PT ;  /* 0x000000ff4500720c */ /* 0x000fe20003f05270 */
[----:B------:R-:W-:Y:S01]  /*8090*/  IMAD.U32 R2, RZ, RZ, UR46 ;  /* 0x0000002eff027e24 */ /* 0x000fe2000f8e00ff */
[----:B------:R-:W-:Y:S01]  /*80a0*/  UIADD3 UR4, UPT, UPT, UR46, 0x1, URZ ;  /* 0x000000012e047890 */ /* 0x000fe2000fffe0ff */
[----:B------:R-:W-:Y:S03]  /*80b0*/  IMAD.U32 R0, RZ, RZ, UR47 ;  /* 0x0000002fff007e24 */ /* 0x000fe6000f8e00ff */
[----:B------:R-:W-:Y:S04]  /*80c0*/  UISETP.NE.AND UP0, UPT, UR4, 0x4, UPT ;  /* 0x000000040400788c */ /* 0x000fe8000bf05270 */
[----:B------:R-:W-:Y:S03]  /*80d0*/  USEL UR46, UR4, URZ, UP0 ;  /* 0x000000ff042e7287 */ /* 0x000fe60008000000 */
[----:B------:R-:W-:Y:S05]  /*80e0*/  @P0 LEA R2, R2, UR44, 0x3 ;  /* 0x0000002c02020c11 */ /* 0x000fea000f8e18ff */
[----:B------:R-:W-:Y:S05]  /*80f0*/  @P0 VIADD R2, R2, 0x60 ;  /* 0x0000006002020836 */ /* 0x000fea0000000000 */
[----:B------:R-:W-:Y:S04]  /*8100*/  @P0 PRMT R0, R0, 0x654, R2 ;  /* 0x0000065400000816 */ /* 0x000fe80000000002 */
[----:B------:R3:W-:Y:S03]  /*8110*/  @P0 SYNCS.ARRIVE.TRANS64.RED.A1T0 RZ, [R0+URZ], RZ ;  /* 0x000000ff00ff09a7 */ /* 0x0007e600081004ff */
.L_x_132:
[----:B------:R-:W-:Y:S01]  /*8120*/  R2UR UR4, R53 ;  /* 0x00000000350472ca */ /* 0x000fe200000e0000 */
[----:B------:R-:W-:Y:S01]  /*8130*/  UISETP.NE.AND UP0, UPT, UR62, URZ, UPT ;  /* 0x000000ff3e00728c */ /* 0x000fe2000bf05270 */
[----:B------:R-:W-:Y:S01]  /*8140*/  ISETP.NE.AND P0, PT, R57, 0x2, PT ;  /* 0x000000023900780c */ /* 0x000fe20003f05270 */
[----:B------:R-:W-:Y:S01]  /*8150*/  UIADD3 UR20, UPT, UPT, UR37, UR63, URZ ;  /* 0x0000003f25147290 */ /* 0x000fe2000fffe0ff */
[----:B------:R-:W-:Y:S01]  /*8160*/  ISETP.NE.AND P1, PT, R22, 0x4, PT ;  /* 0x000000041600780c */ /* 0x000fe20003f25270 */
[----:B------:R-:W-:Y:S01]  /*8170*/  UIADD3 UR52, UPT, UPT, UR52, 0x4, URZ ;  /* 0x0000000434347890 */ /* 0x000fe2000fffe0ff */
[----:B------:R-:W-:Y:S01]  /*8180*/  SEL R2, RZ, 0x1, P0 ;  /* 0x00000001ff027807 */ /* 0x000fe20000000000 */
[----:B------:R-:W-:Y:S01]  /*8190*/  UMOV UR36, UR61 ;  /* 0x0000003d00247c82 */ /* 0x000fe20008000000 */
[----:B---3--:R-:W-:Y:S02]  /*81a0*/  SEL R0, RZ, 0x1, P1 ;  /* 0x00000001ff007807 */ /* 0x008fe40000800000 */
[----:B------:R-:W-:Y:S02]  /*81b0*/  LOP3.LUT R59, R59, R2, RZ, 0x3c, !PT ;  /* 0x000000023b3b7212 */ /* 0x000fe400078e3cff */
[----:B------:R-:W-:Y:S01]  /*81c0*/  LOP3.LUT R60, R60, R0, RZ, 0x3c, !PT ;  /* 0x000000003c3c7212 */ /* 0x000fe200078e3cff */
[----:B------:R-:W-:Y:S01]  /*81d0*/  UIADD3 UR16, UPT, UPT, UR38, UR4, URZ ;  /* 0x0000000426107290 */ /* 0x000fe2000fffe0ff */
[----:B------:R-:W-:Y:S02]  /*81e0*/  SEL R57, R57, RZ, P0 ;  /* 0x000000ff39397207 */ /* 0x000fe40000000000 */
[----:B------:R-:W-:Y:S01]  /*81f0*/  SEL R22, R22, RZ, P1 ;  /* 0x000000ff16167207 */ /* 0x000fe20000800000 */
[----:B------:R-:W-:Y:S08]  /*8200*/  BRA.U UP0, `(.L_x_133) ;  /* 0xffffffd100d47547 */ /* 0x000ff0000b83ffff */
[----:B------:R-:W-:-:S13]  /*8210*/  R2UR UR4, R54 ;  /* 0x00000000360472ca */ /* 0x000fda00000e0000 */
[----:B------:R-:W-:-:S09]  /*8220*/  UISETP.NE.AND UP0, UPT, UR4, URZ, UPT ;  /* 0x000000ff0400728c */ /* 0x000fd2000bf05270 */
[----:B------:R-:W-:Y:S05]  /*8230*/  BRA.U !UP0, `(.L_x_134) ;  /* 0x0000000108487547 */ /* 0x000fea000b800000 */
[----:B------:R-:W3:Y:S02]  /*8240*/  LDCU.64 UR4, c[0x0][0x890] ;  /* 0x00011200ff0477ac */ /* 0x000ee40008000a00 */
[----:B---3--:R-:W-:-:S04]  /*8250*/  UISETP.NE.U32.AND UP0, UPT, UR4, URZ, UPT ;  /* 0x000000ff0400728c */ /* 0x008fc8000bf05070 */
[----:B------:R-:W-:-:S09]  /*8260*/  UISETP.NE.AND.EX UP0, UPT, UR5, URZ, UPT, UP0 ;  /* 0x000000ff0500728c */ /* 0x000fd2000bf05300 */
[----:B------:R-:W-:Y:S05]  /*8270*/  BRA.U UP0, `(.L_x_135) ;  /* 0x00000001000c7547 */ /* 0x000fea000b800000 */
[----:B------:R-:W-:-:S13]  /*8280*/  FSETP.NEU.AND P0, PT, R27, RZ, PT ;  /* 0x000000ff1b00720b */ /* 0x000fda0003f0d000 */
[----:B------:R-:W-:Y:S05]  /*8290*/  @!P0 EXIT ;  /* 0x000000000000894d */ /* 0x000fea0003800000 */
[----:B------:R-:W-:Y:S05]  /*82a0*/  BRA `(.L_x_134) ;  /* 0x00000000002c7947 */ /* 0x000fea0003800000 */
.L_x_135:
[----:B------:R-:W-:Y:S01]  /*82b0*/  ISETP.NE.AND P0, PT, R56, RZ, PT ;  /* 0x000000ff3800720c */ /* 0x000fe20003f05270 */
[----:B------:R-:W-:-:S12]  /*82c0*/  BSSY.RECONVERGENT B0, `(.L_x_134) ;  /* 0x0000009000007945 */ /* 0x000fd80003800200 */
[----:B------:R-:W-:Y:S05]  /*82d0*/  @P0 BRA `(.L_x_136) ;  /* 0x0000000000140947 */ /* 0x000fea0003800000 */
[----:B------:R-:W3:Y:S02]  /*82e0*/  LDCU.64 UR4, c[0x0][0x888] ;  /* 0x00011100ff0477ac */ /* 0x000ee40008000a00 */
[----:B---3--:R-:W-:-:S04]  /*82f0*/  ISETP.NE.U32.AND P0, PT, RZ, UR4, PT ;  /* 0x00000004ff007c0c */ /* 0x008fc8000bf05070 */
[----:B------:R-:W-:-:S13]  /*8300*/  ISETP.NE.AND.EX P0, PT, RZ, UR5, PT, P0 ;  /* 0x00000005ff007c0c */ /* 0x000fda000bf05300 */
[----:B------:R-:W-:Y:S05]  /*8310*/  @!P0 EXIT ;  /* 0x000000000000894d */ /* 0x000fea0003800000 */
[----:B------:R-:W-:Y:S05]  /*8320*/  BRA `(.L_x_137) ;  /* 0x0000000000087947 */ /* 0x000fea0003800000 */
.L_x_136:
[----:B------:R-:W-:-:S13]  /*8330*/  FSETP.NEU.AND P0, PT, R27, RZ, PT ;  /* 0x000000ff1b00720b */ /* 0x000fda0003f0d000 */
[----:B------:R-:W-:Y:S05]  /*8340*/  @!P0 EXIT ;  /* 0x000000000000894d */ /* 0x000fea0003800000 */
.L_x_137:
[----:B------:R-:W-:Y:S05]  /*8350*/  BSYNC.RECONVERGENT B0 ;  /* 0x0000000000007941 */ /* 0x000fea0003800200 */
.L_x_134:
[----:B------:R-:W-:Y:S01]  /*8360*/  ULEA UR4, UR46, UR44, 0x3 ;  /* 0x0000002c2e047291 */ /* 0x000fe2000f8e18ff */
[----:B------:R-:W-:-:S04]  /*8370*/  DEPBAR.LE SB0, 0x0 ;  /* 0x000080000000791a */ /* 0x000fc80000000000 */
[----:B------:R-:W-:-:S04]  /*8380*/  UIADD3 UR4, UPT, UPT, UR4, 0x60, URZ ;  /* 0x0000006004047890 */ /* 0x000fc8000fffe0ff */
[----:B------:R-:W-:-:S09]  /*8390*/  UPRMT UR4, UR47, 0x654, UR4 ;  /* 0x000006542f047896 */ /* 0x000fd20008000004 */
[----:B------:R-:W-:Y:S01]  /*83a0*/  SYNCS.ARRIVE.TRANS64.RED.A1T0 RZ, [UR4], RZ ;  /* 0x000000ffffff79a7 */ /* 0x000fe20008100404 */
[----:B------:R-:W-:Y:S05]  /*83b0*/  EXIT ;  /* 0x000000000000794d */ /* 0x000fea0003800000 */
.L_x_24:
[----:B--2---:R2:W3:Y:S02]  /*83c0*/  SYNCS.PHASECHK.TRANS64.TRYWAIT P0, [R0+URZ+0x100], R2 ;  /* 0x00010002000075a7 */ /* 0x0044e400080011ff */
[----:B---3--:R-:W-:Y:S05]  /*83d0*/  @!P0 NANOSLEEP.SYNCS 0x989680 ;  /* 0x009896800000895d */ /* 0x008fea0003900000 */
[----:B------:R-:W3:Y:S02]  /*83e0*/  @!P0 SYNCS.PHASECHK.TRANS64 P0, [R0+URZ+0x100], R2 ;  /* 0x00010002000085a7 */ /* 0x000ee400080010ff */
[----:B---3--:R-:W-:Y:S05]  /*83f0*/  @!P0 BRA `(.L_x_24) ;  /* 0xfffffffc00f08947 */ /* 0x008fea000383ffff */
[----:B------:R-:W-:Y:S05]  /*8400*/  BRA `(.L_x_138) ;  /* 0xffffff9400447947 */ /* 0x000fea000383ffff */
.L_x_27:
[----:B-1----:R-:W-:-:S07]  /*8410*/  MOV R0, UR33 ;  /* 0x0000002100007c02 */ /* 0x002fce0008000f00 */
.L_x_139:
[----:B-1----:R1:W2:Y:S02]  /*8420*/  SYNCS.PHASECHK.TRANS64.TRYWAIT P0, [R0+URZ+0x20], R3 ;  /* 0x00002003000075a7 */ /* 0x0022a400080011ff */
[----:B--2---:R-:W-:Y:S05]  /*8430*/  @!P0 NANOSLEEP.SYNCS 0x989680 ;  /* 0x009896800000895d */ /* 0x004fea0003900000 */
[----:B------:R-:W2:Y:S02]  /*8440*/  @!P0 SYNCS.PHASECHK.TRANS64 P0, [R0+URZ+0x20], R3 ;  /* 0x00002003000085a7 */ /* 0x000ea400080010ff */
[----:B--2---:R-:W-:Y:S05]  /*8450*/  @!P0 BRA `(.L_x_139) ;  /* 0xfffffffc00f08947 */ /* 0x004fea000383ffff */
[----:B------:R-:W-:Y:S05]  /*8460*/  BRA `(.L_x_26) ;  /* 0xffffff94008c7947 */ /* 0x000fea000383ffff */
.L_x_34:
[----:B-1----:R-:W-:-:S07]  /*8470*/  MOV R0, UR33 ;  /* 0x0000002100007c02 */ /* 0x002fce0008000f00 */
.L_x_140:
[----:B-1----:R1:W2:Y:S02]  /*8480*/  SYNCS.PHASECHK.TRANS64.TRYWAIT P0, [R0+URZ+0x20], R3 ;  /* 0x00002003000075a7 */ /* 0x0022a400080011ff */
[----:B--2---:R-:W-:Y:S05]  /*8490*/  @!P0 NANOSLEEP.SYNCS 0x989680 ;  /* 0x009896800000895d */ /* 0x004fea0003900000 */
[----:B------:R-:W2:Y:S02]  /*84a0*/  @!P0 SYNCS.PHASECHK.TRANS64 P0, [R0+URZ+0x20], R3 ;  /* 0x00002003000085a7 */ /* 0x000ea400080010ff */
[----:B--2---:R-:W-:Y:S05]  /*84b0*/  @!P0 BRA `(.L_x_140) ;  /* 0xfffffffc00f08947 */ /* 0x004fea000383ffff */
[----:B------:R-:W-:Y:S05]  /*84c0*/  BRA `(.L_x_33) ;  /* 0xffffff98007c7947 */ /* 0x000fea000383ffff */
.L_x_39:
[----:B-1----:R1:W2:Y:S02]  /*84d0*/  SYNCS.PHASECHK.TRANS64.TRYWAIT P0, [R3+URZ+0x90], R0 ;  /* 0x00009000030075a7 */ /* 0x0022a400080011ff */
[----:B--2---:R-:W-:Y:S05]  /*84e0*/  @!P0 NANOSLEEP.SYNCS 0x989680 ;  /* 0x009896800000895d */ /* 0x004fea0003900000 */
[----:B------:R-:W2:Y:S02]  /*84f0*/  @!P0 SYNCS.PHASECHK.TRANS64 P0, [R3+URZ+0x90], R0 ;  /* 0x00009000030085a7 */ /* 0x000ea400080010ff */
[----:B--2---:R-:W-:Y:S05]  /*8500*/  @!P0 BRA `(.L_x_39) ;  /* 0xfffffffc00f08947 */ /* 0x004fea000383ffff */
[----:B------:R-:W-:Y:S05]  /*8510*/  BRA `(.L_x_141) ;  /* 0xffffff9c004c7947 */ /* 0x000fea000383ffff */
.L_x_43:
[----:B------:R-:W-:-:S07]  /*8520*/  MOV R0, UR4 ;  /* 0x0000000400007c02 */ /* 0x000fce0008000f00 */
.L_x_142:
[----:B-1----:R1:W2:Y:S02]  /*8530*/  SYNCS.PHASECHK.TRANS64.TRYWAIT P0, [R0+URZ], R2 ;  /* 0x00000002000075a7 */ /* 0x0022a400080011ff */
[----:B--2---:R-:W-:Y:S05]  /*8540*/  @!P0 NANOSLEEP.SYNCS 0x989680 ;  /* 0x009896800000895d */ /* 0x004fea0003900000 */
[----:B------:R-:W2:Y:S02]  /*8550*/  @!P0 SYNCS.PHASECHK.TRANS64 P0, [R0+URZ], R2 ;  /* 0x00000002000085a7 */ /* 0x000ea400080010ff */
[----:B--2---:R-:W-:Y:S05]  /*8560*/  @!P0 BRA `(.L_x_142) ;  /* 0xfffffffc00f08947 */ /* 0x004fea000383ffff */
[----:B------:R-:W-:Y:S05]  /*8570*/  BRA `(.L_x_143) ;  /* 0xffffffa000f47947 */ /* 0x000fea000383ffff */
.L_x_44:
[----:B------:R-:W-:-:S07]  /*8580*/  MOV R0, UR5 ;  /* 0x0000000500007c02 */ /* 0x000fce0008000f00 */
.L_x_144:
[----:B-1----:R1:W2:Y:S02]  /*8590*/  SYNCS.PHASECHK.TRANS64.TRYWAIT P0, [R0+URZ], R3 ;  /* 0x00000003000075a7 */ /* 0x0022a400080011ff */
[----:B--2---:R-:W-:Y:S05]  /*85a0*/  @!P0 NANOSLEEP.SYNCS 0x989680 ;  /* 0x009896800000895d */ /* 0x004fea0003900000 */
[----:B------:R-:W2:Y:S02]  /*85b0*/  @!P0 SYNCS.PHASECHK.TRANS64 P0, [R0+URZ], R3 ;  /* 0x00000003000085a7 */ /* 0x000ea400080010ff */
[----:B--2---:R-:W-:Y:S05]  /*85c0*/  @!P0 BRA `(.L_x_144) ;  /* 0xfffffffc00f08947 */ /* 0x004fea000383ffff */
[----:B------:R-:W-:Y:S05]  /*85d0*/  BRA `(.L_x_145) ;  /* 0xffffffa400007947 */ /* 0x000fea000383ffff */
.L_x_45:
[----:B------:R-:W-:-:S07]  /*85e0*/  MOV R0, UR5 ;  /* 0x0000000500007c02 */ /* 0x000fce0008000f00 */
.L_x_146:
[----:B-1----:R1:W2:Y:S02]  /*85f0*/  SYNCS.PHASECHK.TRANS64.TRYWAIT P0, [R0+URZ], R3 ;  /* 0x00000003000075a7 */ /* 0x0022a400080011ff */
[----:B--2---:R-:W-:Y:S05]  /*8600*/  @!P0 NANOSLEEP.SYNCS 0x989680 ;  /* 0x009896800000895d */ /* 0x004fea0003900000 */
[----:B------:R-:W2:Y:S02]  /*8610*/  @!P0 SYNCS.PHASECHK.TRANS64 P0, [R0+URZ], R3 ;  /* 0x00000003000085a7 */ /* 0x000ea400080010ff */
[----:B--2---:R-:W-:Y:S05]  /*8620*/  @!P0 BRA `(.L_x_146) ;  /* 0xfffffffc00f08947 */ /* 0x004fea000383ffff */
[----:B------:R-:W-:Y:S05]  /*8630*/  BRA `(.L_x_147) ;  /* 0xffffffa4000c7947 */ /* 0x000fea000383ffff */
.L_x_48:
[----:B-1----:R1:W2:Y:S02]  /*8640*/  SYNCS.PHASECHK.TRANS64.TRYWAIT P0, [R2+URZ+0xf0], R4 ;  /* 0x0000f004020075a7 */ /* 0x0022a400080011ff */
[----:B--2---:R-:W-:Y:S05]  /*8650*/  @!P0 NANOSLEEP.SYNCS 0x989680 ;  /* 0x009896800000895d */ /* 0x004fea0003900000 */
[----:B------:R-:W2:Y:S02]  /*8660*/  @!P0 SYNCS.PHASECHK.TRANS64 P0, [R2+URZ+0xf0], R4 ;  /* 0x0000f004020085a7 */ /* 0x000ea400080010ff */
[----:B--2---:R-:W-:Y:S05]  /*8670*/  @!P0 BRA `(.L_x_48) ;  /* 0xfffffffc00f08947 */ /* 0x004fea000383ffff */
[----:B------:R-:W-:Y:S05]  /*8680*/  BRA `(.L_x_148) ;  /* 0xffffffa400687947 */ /* 0x000fea000383ffff */
.L_x_49:
[----:B------:R-:W-:-:S07]  /*8690*/  MOV R2, UR4 ;  /* 0x0000000400027c02 */ /* 0x000fce0008000f00 */
.L_x_149:
[----:B-1----:R1:W2:Y:S02]  /*86a0*/  SYNCS.PHASECHK.TRANS64.TRYWAIT P0, [R2+URZ+0xa0], R5 ;  /* 0x0000a005020075a7 */ /* 0x0022a400080011ff */
[----:B--2---:R-:W-:Y:S05]  /*86b0*/  @!P0 NANOSLEEP.SYNCS 0x989680 ;  /* 0x009896800000895d */ /* 0x004fea0003900000 */
[----:B------:R-:W2:Y:S02]  /*86c0*/  @!P0 SYNCS.PHASECHK.TRANS64 P0, [R2+URZ+0xa0], R5 ;  /* 0x0000a005020085a7 */ /* 0x000ea400080010ff */
[----:B--2---:R-:W-:Y:S05]  /*86d0*/  @!P0 BRA `(.L_x_149) ;  /* 0xfffffffc00f08947 */ /* 0x004fea000383ffff */
[----:B------:R-:W-:Y:S05]  /*86e0*/  BRA `(.L_x_150) ;  /* 0xffffffa400787947 */ /* 0x000fea000383ffff */
.L_x_50:
[----:B-1----:R1:W2:Y:S02]  /*86f0*/  SYNCS.PHASECHK.TRANS64.TRYWAIT P1, [R2+URZ+0x90], R4 ;  /* 0x00009004020075a7 */ /* 0x0022a400080211ff */
[----:B--2---:R-:W-:Y:S05]  /*8700*/  @!P1 NANOSLEEP.SYNCS 0x989680 ;  /* 0x009896800000995d */ /* 0x004fea0003900000 */
[----:B------:R-:W2:Y:S02]  /*8710*/  @!P1 SYNCS.PHASECHK.TRANS64 P1, [R2+URZ+0x90], R4 ;  /* 0x00009004020095a7 */ /* 0x000ea400080210ff */
[----:B--2---:R-:W-:Y:S05]  /*8720*/  @!P1 BRA `(.L_x_50) ;  /* 0xfffffffc00f09947 */ /* 0x004fea000383ffff */
[----:B------:R-:W-:Y:S05]  /*8730*/  BRA `(.L_x_151) ;  /* 0xffffffa400a87947 */ /* 0x000fea000383ffff */
.L_x_53:
[----:B------:R-:W-:-:S07]  /*8740*/  MOV R0, UR4 ;  /* 0x0000000400007c02 */ /* 0x000fce0008000f00 */
.L_x_152:
[----:B-1----:R1:W2:Y:S02]  /*8750*/  SYNCS.PHASECHK.TRANS64.TRYWAIT P0, [R0+URZ+0xa0], R2 ;  /* 0x0000a002000075a7 */ /* 0x0022a400080011ff */
[----:B--2---:R-:W-:Y:S05]  /*8760*/  @!P0 NANOSLEEP.SYNCS 0x989680 ;  /* 0x009896800000895d */ /* 0x004fea0003900000 */
[----:B------:R-:W2:Y:S02]  /*8770*/  @!P0 SYNCS.PHASECHK.TRANS64 P0, [R0+URZ+0xa0], R2 ;  /* 0x0000a002000085a7 */ /* 0x000ea400080010ff */
[----:B--2---:R-:W-:Y:S05]  /*8780*/  @!P0 BRA `(.L_x_152) ;  /* 0xfffffffc00f08947 */ /* 0x004fea000383ffff */
[----:B------:R-:W-:Y:S05]  /*8790*/  BRA `(.L_x_52) ;  /* 0xffffffa400fc7947 */ /* 0x000fea000383ffff */
.L_x_60:
[----:B-1----:R1:W2:Y:S02]  /*87a0*/  SYNCS.PHASECHK.TRANS64.TRYWAIT P1, [R0+URZ+0x90], R2 ;  /* 0x00009002000075a7 */ /* 0x0022a400080211ff */
[----:B--2---:R-:W-:Y:S05]  /*87b0*/  @!P1 NANOSLEEP.SYNCS 0x989680 ;  /* 0x009896800000995d */ /* 0x004fea0003900000 */
[----:B------:R-:W2:Y:S02]  /*87c0*/  @!P1 SYNCS.PHASECHK.TRANS64 P1, [R0+URZ+0x90], R2 ;  /* 0x00009002000095a7 */ /* 0x000ea400080210ff */
[----:B--2---:R-:W-:Y:S05]  /*87d0*/  @!P1 BRA `(.L_x_60) ;  /* 0xfffffffc00f09947 */ /* 0x004fea000383ffff */
[----:B------:R-:W-:Y:S05]  /*87e0*/  BRA `(.L_x_153) ;  /* 0xffffffac00907947 */ /* 0x000fea000383ffff */
.L_x_61:
[----:B------:R-:W-:-:S07]  /*87f0*/  MOV R2, UR45 ;  /* 0x0000002d00027c02 */ /* 0x000fce0008000f00 */
.L_x_154:
[----:B-1----:R1:W2:Y:S02]  /*8800*/  SYNCS.PHASECHK.TRANS64.TRYWAIT P0, [R2+URZ+0xd0], R0 ;  /* 0x0000d000020075a7 */ /* 0x0022a400080011ff */
[----:B--2---:R-:W-:Y:S05]  /*8810*/  @!P0 NANOSLEEP.SYNCS 0x989680 ;  /* 0x009896800000895d */ /* 0x004fea0003900000 */
[----:B------:R-:W2:Y:S02]  /*8820*/  @!P0 SYNCS.PHASECHK.TRANS64 P0, [R2+URZ+0xd0], R0 ;  /* 0x0000d000020085a7 */ /* 0x000ea400080010ff */
[----:B--2---:R-:W-:Y:S05]  /*8830*/  @!P0 BRA `(.L_x_154) ;  /* 0xfffffffc00f08947 */ /* 0x004fea000383ffff */
[----:B------:R-:W-:Y:S05]  /*8840*/  BRA `(.L_x_155) ;  /* 0xffffffac00c87947 */ /* 0x000fea000383ffff */
.L_x_64:
[----:B------:R-:W-:Y:S07]  /*8850*/  MOV R0, UR7 ;  /* 0x0000000700007c02 */ /* 0x000fee0008000f00 */
.L_x_156:
[----:B-1----:R1:W2:Y:S02]  /*8860*/  SYNCS.PHASECHK.TRANS64.TRYWAIT P0, [R0+URZ], R2 ;  /* 0x00000002000075a7 */ /* 0x0022a400080011ff */
[----:B--2---:R-:W-:Y:S05]  /*8870*/  @!P0 NANOSLEEP.SYNCS 0x989680 ;  /* 0x009896800000895d */ /* 0x004fea0003900000 */
[----:B------:R-:W2:Y:S02]  /*8880*/  @!P0 SYNCS.PHASECHK.TRANS64 P0, [R0+URZ], R2 ;  /* 0x00000002000085a7 */ /* 0x000ea400080010ff */
[----:B--2---:R-:W-:Y:S05]  /*8890*/  @!P0 BRA `(.L_x_156) ;  /* 0xfffffffc00f08947 */ /* 0x004fea000383ffff */
[----:B------:R-:W-:Y:S05]  /*88a0*/  BRA `(.L_x_63) ;  /* 0xffffffac00e47947 */ /* 0x000fea000383ffff */
.L_x_67:
[----:B------:R-:W-:-:S07]  /*88b0*/  MOV R0, UR4 ;  /* 0x0000000400007c02 */ /* 0x000fce0008000f00 */
.L_x_157:
[----:B--2---:R2:W4:Y:S02]  /*88c0*/  SYNCS.PHASECHK.TRANS64.TRYWAIT P0, [R0+URZ], R2 ;  /* 0x00000002000075a7 */ /* 0x00452400080011ff */
[----:B----4-:R-:W-:Y:S05]  /*88d0*/  @!P0 NANOSLEEP.SYNCS 0x989680 ;  /* 0x009896800000895d */ /* 0x010fea0003900000 */
[----:B------:R-:W4:Y:S02]  /*88e0*/  @!P0 SYNCS.PHASECHK.TRANS64 P0, [R0+URZ], R2 ;  /* 0x00000002000085a7 */ /* 0x000f2400080010ff */
[----:B----4-:R-:W-:Y:S05]  /*88f0*/  @!P0 BRA `(.L_x_157) ;  /* 0xfffffffc00f08947 */ /* 0x010fea000383ffff */
[----:B------:R-:W-:Y:S05]  /*8900*/  BRA `(.L_x_158) ;  /* 0xffffffb400107947 */ /* 0x000fea000383ffff */
.L_x_68:
[----:B------:R-:W-:-:S07]  /*8910*/  MOV R0, UR5 ;  /* 0x0000000500007c02 */ /* 0x000fce0008000f00 */
.L_x_159:
[----:B-1----:R1:W2:Y:S02]  /*8920*/  SYNCS.PHASECHK.TRANS64.TRYWAIT P0, [R0+URZ], R3 ;  /* 0x00000003000075a7 */ /* 0x0022a400080011ff */
[----:B--2---:R-:W-:Y:S05]  /*8930*/  @!P0 NANOSLEEP.SYNCS 0x989680 ;  /* 0x009896800000895d */ /* 0x004fea0003900000 */
[----:B------:R-:W2:Y:S02]  /*8940*/  @!P0 SYNCS.PHASECHK.TRANS64 P0, [R0+URZ], R3 ;  /* 0x00000003000085a7 */ /* 0x000ea400080010ff */
[----:B--2---:R-:W-:Y:S05]  /*8950*/  @!P0 BRA `(.L_x_159) ;  /* 0xfffffffc00f08947 */ /* 0x004fea000383ffff */
[----:B------:R-:W-:Y:S05]  /*8960*/  BRA `(.L_x_160) ;  /* 0xffffffb4001c7947 */ /* 0x000fea000383ffff */
.L_x_69:
[----:B------:R-:W-:-:S07]  /*8970*/  MOV R0, UR5 ;  /* 0x0000000500007c02 */ /* 0x000fce0008000f00 */
.L_x_161:
[----:B-1----:R1:W2:Y:S02]  /*8980*/  SYNCS.PHASECHK.TRANS64.TRYWAIT P0, [R0+URZ], R3 ;  /* 0x00000003000075a7 */ /* 0x0022a400080011ff */
[----:B--2---:R-:W-:Y:S05]  /*8990*/  @!P0 NANOSLEEP.SYNCS 0x989680 ;  /* 0x009896800000895d */ /* 0x004fea0003900000 */
[----:B------:R-:W2:Y:S02]  /*89a0*/  @!P0 SYNCS.PHASECHK.TRANS64 P0, [R0+URZ], R3 ;  /* 0x00000003000085a7 */ /* 0x000ea400080010ff */
[----:B--2---:R-:W-:Y:S05]  /*89b0*/  @!P0 BRA `(.L_x_161) ;  /* 0xfffffffc00f08947 */ /* 0x004fea000383ffff */
[----:B------:R-:W-:Y:S05]  /*89c0*/  BRA `(.L_x_162) ;  /* 0xffffffb400287947 */ /* 0x000fea000383ffff */
.L_x_70:
[----:B-1----:R-:W-:-:S07]  /*89d0*/  MOV R0, UR4 ;  /* 0x0000000400007c02 */ /* 0x002fce0008000f00 */
.L_x_163:
[----:B-1----:R1:W2:Y:S02]  /*89e0*/  SYNCS.PHASECHK.TRANS64.TRYWAIT P0, [R0+URZ], R2 ;  /* 0x00000002000075a7 */ /* 0x0022a400080011ff */
[----:B--2---:R-:W-:Y:S05]  /*89f0*/  @!P0 NANOSLEEP.SYNCS 0x989680 ;  /* 0x009896800000895d */ /* 0x004fea0003900000 */
[----:B------:R-:W2:Y:S02]  /*8a00*/  @!P0 SYNCS.PHASECHK.TRANS64 P0, [R0+URZ], R2 ;  /* 0x00000002000085a7 */ /* 0x000ea400080010ff */
[----:B--2---:R-:W-:Y:S05]  /*8a10*/  @!P0 BRA `(.L_x_163) ;  /* 0xfffffffc00f08947 */ /* 0x004fea000383ffff */
[----:B------:R-:W-:Y:S05]  /*8a20*/  BRA `(.L_x_164) ;  /* 0xffffffb400347947 */ /* 0x000fea000383ffff */
.L_x_75:
[----:B--2---:R2:W3:Y:S02]  /*8a30*/  SYNCS.PHASECHK.TRANS64.TRYWAIT P0, [R12+URZ+0x90], R0 ;  /* 0x000090000c0075a7 */ /* 0x0044e400080011ff */
[----:B---3--:R-:W-:Y:S05]  /*8a40*/  @!P0 NANOSLEEP.SYNCS 0x989680 ;  /* 0x009896800000895d */ /* 0x008fea0003900000 */
[----:B------:R-:W3:Y:S02]  /*8a50*/  @!P0 SYNCS.PHASECHK.TRANS64 P0, [R12+URZ+0x90], R0 ;  /* 0x000090000c0085a7 */ /* 0x000ee400080010ff */
[----:B---3--:R-:W-:Y:S05]  /*8a60*/  @!P0 BRA `(.L_x_75) ;  /* 0xfffffffc00f08947 */ /* 0x008fea000383ffff */
[----:B------:R-:W-:Y:S05]  /*8a70*/  BRA `(.L_x_165) ;  /* 0xffffffb800547947 */ /* 0x000fea000383ffff */
.L_x_78:
[----:B-1----:R-:W-:Y:S07]  /*8a80*/  MOV R0, UR21 ;  /* 0x0000001500007c02 */ /* 0x002fee0008000f00 */
.L_x_166:
[----:B-1----:R1:W2:Y:S02]  /*8a90*/  SYNCS.PHASECHK.TRANS64.TRYWAIT P2, [R0+URZ+0x88], R6 ;  /* 0x00008806000075a7 */ /* 0x0022a400080411ff */
[----:B--2---:R-:W-:Y:S05]  /*8aa0*/  @!P2 NANOSLEEP.SYNCS 0x989680 ;  /* 0x009896800000a95d */ /* 0x004fea0003900000 */
[----:B------:R-:W2:Y:S02]  /*8ab0*/  @!P2 SYNCS.PHASECHK.TRANS64 P2, [R0+URZ+0x88], R6 ;  /* 0x000088060000a5a7 */ /* 0x000ea400080410ff */
[----:B--2---:R-:W-:Y:S05]  /*8ac0*/  @!P2 BRA `(.L_x_166) ;  /* 0xfffffffc00f0a947 */ /* 0x004fea000383ffff */
[----:B------:R-:W-:Y:S05]  /*8ad0*/  BRA `(.L_x_77) ;  /* 0xffffffbc00bc7947 */ /* 0x000fea000383ffff */
.L_x_81:
[----:B------:R-:W-:Y:S07]  /*8ae0*/  MOV R0, UR21 ;  /* 0x0000001500007c02 */ /* 0x000fee0008000f00 */
.L_x_167:
[----:B-1----:R1:W2:Y:S02]  /*8af0*/  SYNCS.PHASECHK.TRANS64.TRYWAIT P0, [R0+URZ+0x60], R9 ;  /* 0x00006009000075a7 */ /* 0x0022a400080011ff */
[----:B--2---:R-:W-:Y:S05]  /*8b00*/  @!P0 NANOSLEEP.SYNCS 0x989680 ;  /* 0x009896800000895d */ /* 0x004fea0003900000 */
[----:B------:R-:W2:Y:S02]  /*8b10*/  @!P0 SYNCS.PHASECHK.TRANS64 P0, [R0+URZ+0x60], R9 ;  /* 0x00006009000085a7 */ /* 0x000ea400080010ff */
[----:B--2---:R-:W-:Y:S05]  /*8b20*/  @!P0 BRA `(.L_x_167) ;  /* 0xfffffffc00f08947 */ /* 0x004fea000383ffff */
[----:B------:R-:W-:Y:S05]  /*8b30*/  BRA `(.L_x_168) ;  /* 0xffffffc000187947 */ /* 0x000fea000383ffff */
.L_x_82:
[----:B------:R-:W-:Y:S07]  /*8b40*/  MOV R0, UR21 ;  /* 0x0000001500007c02 */ /* 0x000fee0008000f00 */
.L_x_169:
[----:B-1----:R1:W2:Y:S02]  /*8b50*/  SYNCS.PHASECHK.TRANS64.TRYWAIT P0, [R0+URZ+0x68], R9 ;  /* 0x00006809000075a7 */ /* 0x0022a400080011ff */
[----:B--2---:R-:W-:Y:S05]  /*8b60*/  @!P0 NANOSLEEP.SYNCS 0x989680 ;  /* 0x009896800000895d */ /* 0x004fea0003900000 */
[----:B------:R-:W2:Y:S02]  /*8b70*/  @!P0 SYNCS.PHASECHK.TRANS64 P0, [R0+URZ+0x68], R9 ;  /* 0x00006809000085a7 */ /* 0x000ea400080010ff */
[----:B--2---:R-:W-:Y:S05]  /*8b80*/  @!P0 BRA `(.L_x_169) ;  /* 0xfffffffc00f08947 */ /* 0x004fea000383ffff */
[----:B------:R-:W-:Y:S05]  /*8b90*/  BRA `(.L_x_170) ;  /* 0xffffffc000547947 */ /* 0x000fea000383ffff */
.L_x_83:
[----:B------:R-:W-:Y:S07]  /*8ba0*/  MOV R0, UR21 ;  /* 0x0000001500007c02 */ /* 0x000fee0008000f00 */
.L_x_171:
[----:B-1----:R1:W2:Y:S02]  /*8bb0*/  SYNCS.PHASECHK.TRANS64.TRYWAIT P0, [R0+URZ+0x70], R9 ;  /* 0x00007009000075a7 */ /* 0x0022a400080011ff */
[----:B--2---:R-:W-:Y:S05]  /*8bc0*/  @!P0 NANOSLEEP.SYNCS 0x989680 ;  /* 0x009896800000895d */ /* 0x004fea0003900000 */
[----:B------:R-:W2:Y:S02]  /*8bd0*/  @!P0 SYNCS.PHASECHK.TRANS64 P0, [R0+URZ+0x70], R9 ;  /* 0x00007009000085a7 */ /* 0x000ea400080010ff */
[----:B--2---:R-:W-:Y:S05]  /*8be0*/  @!P0 BRA `(.L_x_171) ;  /* 0xfffffffc00f08947 */ /* 0x004fea000383ffff */
[----:B------:R-:W-:Y:S05]  /*8bf0*/  BRA `(.L_x_172) ;  /* 0xffffffc0009c7947 */ /* 0x000fea000383ffff */
.L_x_84:
[----:B------:R-:W-:Y:S07]  /*8c00*/  MOV R0, UR21 ;  /* 0x0000001500007c02 */ /* 0x000fee0008000f00 */
.L_x_173:
[----:B-1----:R1:W2:Y:S02]  /*8c10*/  SYNCS.PHASECHK.TRANS64.TRYWAIT P0, [R0+URZ+0x78], R9 ;  /* 0x00007809000075a7 */ /* 0x0022a400080011ff */
[----:B--2---:R-:W-:Y:S05]  /*8c20*/  @!P0 NANOSLEEP.SYNCS 0x989680 ;  /* 0x009896800000895d */ /* 0x004fea0003900000 */
[----:B------:R-:W2:Y:S02]  /*8c30*/  @!P0 SYNCS.PHASECHK.TRANS64 P0, [R0+URZ+0x78], R9 ;  /* 0x00007809000085a7 */ /* 0x000ea400080010ff */
[----:B--2---:R-:W-:Y:S05]  /*8c40*/  @!P0 BRA `(.L_x_173) ;  /* 0xfffffffc00f08947 */ /* 0x004fea000383ffff */
[----:B------:R-:W-:Y:S05]  /*8c50*/  BRA `(.L_x_174) ;  /* 0xffffffc000e07947 */ /* 0x000fea000383ffff */
.L_x_86:
[----:B------:R-:W-:-:S07]  /*8c60*/  MOV R0, UR21 ;  /* 0x0000001500007c02 */ /* 0x000fce0008000f00 */
.L_x_175:
[----:B-1----:R1:W3:Y:S02]  /*8c70*/  SYNCS.PHASECHK.TRANS64.TRYWAIT P0, [R0+URZ+0x60], R2 ;  /* 0x00006002000075a7 */ /* 0x0022e400080011ff */
[----:B---3--:R-:W-:Y:S05]  /*8c80*/  @!P0 NANOSLEEP.SYNCS 0x989680 ;  /* 0x009896800000895d */ /* 0x008fea0003900000 */
[----:B------:R-:W3:Y:S02]  /*8c90*/  @!P0 SYNCS.PHASECHK.TRANS64 P0, [R0+URZ+0x60], R2 ;  /* 0x00006002000085a7 */ /* 0x000ee400080010ff */
[----:B---3--:R-:W-:Y:S05]  /*8ca0*/  @!P0 BRA `(.L_x_175) ;  /* 0xfffffffc00f08947 */ /* 0x008fea000383ffff */
[----:B------:R-:W-:Y:S05]  /*8cb0*/  BRA `(.L_x_176) ;  /* 0xffffffc400547947 */ /* 0x000fea000383ffff */
.L_x_87:
[----:B-1----:R-:W-:-:S07]  /*8cc0*/  MOV R0, UR21 ;  /* 0x0000001500007c02 */ /* 0x002fce0008000f00 */
.L_x_177:
[----:B-1----:R1:W3:Y:S02]  /*8cd0*/  SYNCS.PHASECHK.TRANS64.TRYWAIT P0, [R0+URZ+0x68], R2 ;  /* 0x00006802000075a7 */ /* 0x0022e400080011ff */
[----:B---3--:R-:W-:Y:S05]  /*8ce0*/  @!P0 NANOSLEEP.SYNCS 0x989680 ;  /* 0x009896800000895d */ /* 0x008fea0003900000 */
[----:B------:R-:W3:Y:S02]  /*8cf0*/  @!P0 SYNCS.PHASECHK.TRANS64 P0, [R0+URZ+0x68], R2 ;  /* 0x00006802000085a7 */ /* 0x000ee400080010ff */
[----:B---3--:R-:W-:Y:S05]  /*8d00*/  @!P0 BRA `(.L_x_177) ;  /* 0xfffffffc00f08947 */ /* 0x008fea000383ffff */
[----:B------:R-:W-:Y:S05]  /*8d10*/  BRA `(.L_x_178) ;  /* 0xffffffc400447947 */ /* 0x000fea000383ffff */
.L_x_88:
[----:B-1----:R-:W-:-:S07]  /*8d20*/  MOV R0, UR21 ;  /* 0x0000001500007c02 */ /* 0x002fce0008000f00 */
.L_x_179:
[----:B-1----:R1:W3:Y:S02]  /*8d30*/  SYNCS.PHASECHK.TRANS64.TRYWAIT P0, [R0+URZ+0x70], R2 ;  /* 0x00007002000075a7 */ /* 0x0022e400080011ff */
[----:B---3--:R-:W-:Y:S05]  /*8d40*/  @!P0 NANOSLEEP.SYNCS 0x989680 ;  /* 0x009896800000895d */ /* 0x008fea0003900000 */
[----:B------:R-:W3:Y:S02]  /*8d50*/  @!P0 SYNCS.PHASECHK.TRANS64 P0, [R0+URZ+0x70], R2 ;  /* 0x00007002000085a7 */ /* 0x000ee400080010ff */
[----:B---3--:R-:W-:Y:S05]  /*8d60*/  @!P0 BRA `(.L_x_179) ;  /* 0xfffffffc00f08947 */ /* 0x008fea000383ffff */
[----:B------:R-:W-:Y:S05]  /*8d70*/  BRA `(.L_x_180) ;  /* 0xffffffc400347947 */ /* 0x000fea000383ffff */
.L_x_90:
[----:B-1----:R1:W2:Y:S02]  /*8d80*/  SYNCS.PHASECHK.TRANS64.TRYWAIT P0, [R3+URZ+0x90], R0 ;  /* 0x00009000030075a7 */ /* 0x0022a400080011ff */
[----:B--2---:R-:W-:Y:S05]  /*8d90*/  @!P0 NANOSLEEP.SYNCS 0x989680 ;  /* 0x009896800000895d */ /* 0x004fea0003900000 */
[----:B------:R-:W2:Y:S02]  /*8da0*/  @!P0 SYNCS.PHASECHK.TRANS64 P0, [R3+URZ+0x90], R0 ;  /* 0x00009000030085a7 */ /* 0x000ea400080010ff */
[----:B--2---:R-:W-:Y:S05]  /*8db0*/  @!P0 BRA `(.L_x_90) ;  /* 0xfffffffc00f08947 */ /* 0x004fea000383ffff */
[----:B------:R-:W-:Y:S05]  /*8dc0*/  BRA `(.L_x_181) ;  /* 0xffffffc400f87947 */ /* 0x000fea000383ffff */
.L_x_101:
[----:B-1----:R-:W-:Y:S04]  /*8dd0*/  MOV R2, UR44 ;  /* 0x0000002c00027c02 */ /* 0x002fe80008000f00 */
[----:B------:R1:W2:Y:S03]  /*8de0*/  SYNCS.PHASECHK.TRANS64.TRYWAIT P1, [R2+URZ+0x40], R3 ;  /* 0x00004003020075a7 */ /* 0x0002a600080211ff */
[----:B--2---:R-:W-:Y:S05]  /*8df0*/  @!P1 NANOSLEEP.SYNCS 0x989680 ;  /* 0x009896800000995d */ /* 0x004fea0003900000 */
[----:B------:R-:W2:Y:S02]  /*8e00*/  @!P1 SYNCS.PHASECHK.TRANS64 P1, [R2+URZ+0x40], R3 ;  /* 0x00004003020095a7 */ /* 0x000ea400080210ff */
[----:B--2---:R-:W-:Y:S05]  /*8e10*/  @!P1 BRA `(.L_x_101) ;  /* 0xfffffffc00ec9947 */ /* 0x004fea000383ffff */
[----:B------:R-:W-:Y:S05]  /*8e20*/  BRA `(.L_x_100) ;  /* 0xffffffd400687947 */ /* 0x000fea000383ffff */
.L_x_103:
[----:B-1----:R1:W4:Y:S02]  /*8e30*/  SYNCS.PHASECHK.TRANS64.TRYWAIT P0, [R70+URZ+0xb0], R0 ;  /* 0x0000b000460075a7 */ /* 0x00232400080011ff */
[----:B----4-:R-:W-:Y:S05]  /*8e40*/  @!P0 NANOSLEEP.SYNCS 0x989680 ;  /* 0x009896800000895d */ /* 0x010fea0003900000 */
[----:B------:R-:W4:Y:S02]  /*8e50*/  @!P0 SYNCS.PHASECHK.TRANS64 P0, [R70+URZ+0xb0], R0 ;  /* 0x0000b000460085a7 */ /* 0x000f2400080010ff */
[----:B----4-:R-:W-:Y:S05]  /*8e60*/  @!P0 BRA `(.L_x_103) ;  /* 0xfffffffc00f08947 */ /* 0x010fea000383ffff */
[----:B------:R-:W-:Y:S05]  /*8e70*/  BRA `(.L_x_102) ;  /* 0xffffffd400907947 */ /* 0x000fea000383ffff */
.L_x_112:
[----:B-1----:R1:W3:Y:S02]  /*8e80*/  SYNCS.PHASECHK.TRANS64.TRYWAIT P0, [R2+URZ+0x40], R0 ;  /* 0x00004000020075a7 */ /* 0x0022e400080011ff */
[----:B---3--:R-:W-:Y:S05]  /*8e90*/  @!P0 NANOSLEEP.SYNCS 0x989680 ;  /* 0x009896800000895d */ /* 0x008fea0003900000 */
[----:B------:R-:W3:Y:S02]  /*8ea0*/  @!P0 SYNCS.PHASECHK.TRANS64 P0, [R2+URZ+0x40], R0 ;  /* 0x00004000020085a7 */ /* 0x000ee400080010ff */
[----:B---3--:R-:W-:Y:S05]  /*8eb0*/  @!P0 BRA `(.L_x_112) ;  /* 0xfffffffc00f08947 */ /* 0x008fea000383ffff */
[----:B------:R-:W-:Y:S05]  /*8ec0*/  BRA `(.L_x_111) ;  /* 0xffffffdc002c7947 */ /* 0x000fea000383ffff */
.L_x_120:
[----:B-1----:R1:W3:Y:S02]  /*8ed0*/  SYNCS.PHASECHK.TRANS64.TRYWAIT P0, [R0+URZ+0x40], R6 ;  /* 0x00004006000075a7 */ /* 0x0022e400080011ff */
[----:B---3--:R-:W-:Y:S05]  /*8ee0*/  @!P0 NANOSLEEP.SYNCS 0x989680 ;  /* 0x009896800000895d */ /* 0x008fea0003900000 */
[----:B------:R-:W3:Y:S02]  /*8ef0*/  @!P0 SYNCS.PHASECHK.TRANS64 P0, [R0+URZ+0x40], R6 ;  /* 0x00004006000085a7 */ /* 0x000ee400080010ff */
[----:B---3--:R-:W-:Y:S05]  /*8f00*/  @!P0 BRA `(.L_x_120) ;  /* 0xfffffffc00f08947 */ /* 0x008fea000383ffff */
[----:B------:R-:W-:Y:S05]  /*8f10*/  BRA `(.L_x_119) ;  /* 0xffffffe000f07947 */ /* 0x000fea000383ffff */
.L_x_128:
[----:B-1----:R1:W3:Y:S02]  /*8f20*/  SYNCS.PHASECHK.TRANS64.TRYWAIT P0, [R0+URZ+0x40], R5 ;  /* 0x00004005000075a7 */ /* 0x0022e400080011ff */
[----:B---3--:R-:W-:Y:S05]  /*8f30*/  @!P0 NANOSLEEP.SYNCS 0x989680 ;  /* 0x009896800000895d */ /* 0x008fea0003900000 */
[----:B------:R-:W3:Y:S02]  /*8f40*/  @!P0 SYNCS.PHASECHK.TRANS64 P0, [R0+URZ+0x40], R5 ;  /* 0x00004005000085a7 */ /* 0x000ee400080010ff */
[----:B---3--:R-:W-:Y:S05]  /*8f50*/  @!P0 BRA `(.L_x_128) ;  /* 0xfffffffc00f08947 */ /* 0x008fea000383ffff */
[----:B------:R-:W-:Y:S05]  /*8f60*/  BRA `(.L_x_127) ;  /* 0xffffffe800b47947 */ /* 0x000fea000383ffff */
        .weak           $__internal_0_$__cuda_sm10x_tcgen05_guardrail_trap_col_being_dealloced_not_returned_by_alloc
        .type           $__internal_0_$__cuda_sm10x_tcgen05_guardrail_trap_col_being_dealloced_not_returned_by_alloc,@function
        .size           $__internal_0_$__cuda_sm10x_tcgen05_guardrail_trap_col_being_dealloced_not_returned_by_alloc,($__internal_1_$__cuda_sm10x_tcgen05_guardrail_trap_phase_invalid_during_alloc - $__internal_0_$__cuda_sm10x_tcgen05_guardrail_trap_col_being_dealloced_not_returned_by_alloc)
$__internal_0_$__cuda_sm10x_tcgen05_guardrail_trap_col_being_dealloced_not_returned_by_alloc:
[----:B------:R-:W-:Y:S05]  /*8f70*/  BPT.TRAP 0x1 ;  /* 0x000000040000795c */ /* 0x000fea0000300000 */
[----:B------:R-:W-:-:S04]  /*8f80*/  HFMA2 R3, -RZ, RZ, 0, 0 ;  /* 0x00000000ff037431 */ /* 0x000fc800000001ff */
[----:B------:R-:W-:Y:S05]  /*8f90*/  RET.REL.NODEC R2 `(_ZN7cutlass13device_kernelINS_4gemm6kernel13GemmUniversalIN4cute5tupleIJiiiiEEENS1_10collective13CollectiveMmaINS1_35MainloopSm100TmaUmmaWarpSpecializedILi4ELi2ELi4ENS5_IJNS4_1CILi1EEENSA_ILi4EEESB_EEEEENS5_IJNSA_ILi128EEENSA_ILi64EEESG_EEEfNS5_IJlSB_lEEEfSI_NS4_8TiledMMAINS4_8MMA_AtomIJNS4_17SM100_MMA_TF32_SSINS_10tfloat32_tESM_fLi128ELi64ELNS4_4UMMA5MajorE0ELSO_0ELNSN_7ScaleInE0ELSP_0EEEEEENS4_6LayoutINS5_IJSB_SB_SB_EEENS5_IJNSA_ILi0EEESU_SU_EEEEENS5_IJNS4_10UnderscoreESX_SX_EEEEENS4_23SM90_TMA_LOAD_MULTICASTENS4_14ComposedLayoutINS4_7SwizzleILi3ELi4ELi3EEENS4_18smem_ptr_flag_bitsILi32EEENSS_INS5_IJNSA_ILi8EEENSA_ILi32EEEEEENS5_IJS17_SB_EEEEEEEvNS4_8identityENS4_13SM90_TMA_LOADES1B_vS1C_EENS_8epilogue10collective18CollectiveEpilogueINS1F_23Sm100TmaWarpSpecializedILi4ELi2ELi16ELb1ELb0EEEJSH_NS5_IJNSS_ISF_SB_EENSS_INSA_ILi16EEESB_EEEEEfSI_fSI_NS1F_6fusion15FusionCallbacksIS1J_NS1O_17LinearCombinationIffffLNS_15FloatRoundStyleE2EEESH_S1N_JEEENS4_5SM1004TMEM4LOAD26SM100_TMEM_LOAD_32dp32b16xES1D_NS11_INS12_ILi2ELi4ELi3EEES15_NSS_INS5_IJS16_S1L_EEENS5_IJS1L_SB_EEEEEEENS4_39AutoVectorizingCopyWithAssumedAlignmentILi128EEENS4_14SM90_TMA_STOREES22_S24_S24_EEEvvEEEEvNT_6ParamsE) ;  /* 0xffffff7002187950 */ /* 0x000fea0003c3ffff */
        .weak           $__internal_1_$__cuda_sm10x_tcgen05_guardrail_trap_phase_invalid_during_alloc
        .type           $__internal_1_$__cuda_sm10x_tcgen05_guardrail_trap_phase_invalid_during_alloc,@function
        .size           $__internal_1_$__cuda_sm10x_tcgen05_guardrail_trap_phase_invalid_during_alloc,($__internal_2_$__cuda_sm10x_tcgen05_guardrail_trap_unallocated_columns_being_dealloced - $__internal_1_$__cuda_sm10x_tcgen05_guardrail_trap_phase_invalid_during_alloc)
$__internal_1_$__cuda_sm10x_tcgen05_guardrail_trap_phase_invalid_during_alloc:
[----:B------:R-:W-:Y:S05]  /*8fa0*/  BPT.TRAP 0x1 ;  /* 0x000000040000795c */ /* 0x000fea0000300000 */
[----:B------:R-:W-:-:S04]  /*8fb0*/  MOV R5, 0x0 ;  /* 0x0000000000057802 */ /* 0x000fc80000000f00 */
[----:B------:R-:W-:Y:S05]  /*8fc0*/  RET.REL.NODEC R4 `(_ZN7cutlass13device_kernelINS_4gemm6kernel13GemmUniversalIN4cute5tupleIJiiiiEEENS1_10collective13CollectiveMmaINS1_35MainloopSm100TmaUmmaWarpSpecializedILi4ELi2ELi4ENS5_IJNS4_1CILi1EEENSA_ILi4EEESB_EEEEENS5_IJNSA_ILi128EEENSA_ILi64EEESG_EEEfNS5_IJlSB_lEEEfSI_NS4_8TiledMMAINS4_8MMA_AtomIJNS4_17SM100_MMA_TF32_SSINS_10tfloat32_tESM_fLi128ELi64ELNS4_4UMMA5MajorE0ELSO_0ELNSN_7ScaleInE0ELSP_0EEEEEENS4_6LayoutINS5_IJSB_SB_SB_EEENS5_IJNSA_ILi0EEESU_SU_EEEEENS5_IJNS4_10UnderscoreESX_SX_EEEEENS4_23SM90_TMA_LOAD_MULTICASTENS4_14ComposedLayoutINS4_7SwizzleILi3ELi4ELi3EEENS4_18smem_ptr_flag_bitsILi32EEENSS_INS5_IJNSA_ILi8EEENSA_ILi32EEEEEENS5_IJS17_SB_EEEEEEEvNS4_8identityENS4_13SM90_TMA_LOADES1B_vS1C_EENS_8epilogue10collective18CollectiveEpilogueINS1F_23Sm100TmaWarpSpecializedILi4ELi2ELi16ELb1ELb0EEEJSH_NS5_IJNSS_ISF_SB_EENSS_INSA_ILi16EEESB_EEEEEfSI_fSI_NS1F_6fusion15FusionCallbacksIS1J_NS1O_17LinearCombinationIffffLNS_15FloatRoundStyleE2EEESH_S1N_JEEENS4_5SM1004TMEM4LOAD26SM100_TMEM_LOAD_32dp32b16xES1D_NS11_INS12_ILi2ELi4ELi3EEES15_NSS_INS5_IJS16_S1L_EEENS5_IJS1L_SB_EEEEEEENS4_39AutoVectorizingCopyWithAssumedAlignmentILi128EEENS4_14SM90_TMA_STOREES22_S24_S24_EEEvvEEEEvNT_6ParamsE) ;  /* 0xffffff70040c7950 */ /* 0x000fea0003c3ffff */
        .weak           $__internal_2_$__cuda_sm10x_tcgen05_guardrail_trap_unallocated_columns_being_dealloced
        .type           $__internal_2_$__cuda_sm10x_tcgen05_guardrail_trap_unallocated_columns_being_dealloced,@function
        .size           $__internal_2_$__cuda_sm10x_tcgen05_guardrail_trap_unallocated_columns_being_dealloced,(.L_x_183 - $__internal_2_$__cuda_sm10x_tcgen05_guardrail_trap_unallocated_columns_being_dealloced)
$__internal_2_$__cuda_sm10x_tcgen05_guardrail_trap_unallocated_columns_being_dealloced:
[----:B------:R-:W-:Y:S05]  /*8fd0*/  BPT.TRAP 0x1 ;  /* 0x000000040000795c */ /* 0x000fea0000300000 */
[----:B------:R-:W-:-:S04]  /*8fe0*/  HFMA2 R3, -RZ, RZ, 0, 0 ;  /* 0x00000000ff037431 */ /* 0x000fc800000001ff */
[----:B------:R-:W-:Y:S05]  /*8ff0*/  RET.REL.NODEC R2 `(_ZN7cutlass13device_kernelINS_4gemm6kernel13GemmUniversalIN4cute5tupleIJiiiiEEENS1_10collective13CollectiveMmaINS1_35MainloopSm100TmaUmmaWarpSpecializedILi4ELi2ELi4ENS5_IJNS4_1CILi1EEENSA_ILi4EEESB_EEEEENS5_IJNSA_ILi128EEENSA_ILi64EEESG_EEEfNS5_IJlSB_lEEEfSI_NS4_8TiledMMAINS4_8MMA_AtomIJNS4_17SM100_MMA_TF32_SSINS_10tfloat32_tESM_fLi128ELi64ELNS4_4UMMA5MajorE0ELSO_0ELNSN_7ScaleInE0ELSP_0EEEEEENS4_6LayoutINS5_IJSB_SB_SB_EEENS5_IJNSA_ILi0EEESU_SU_EEEEENS5_IJNS4_10UnderscoreESX_SX_EEEEENS4_23SM90_TMA_LOAD_MULTICASTENS4_14ComposedLayoutINS4_7SwizzleILi3ELi4ELi3EEENS4_18smem_ptr_flag_bitsILi32EEENSS_INS5_IJNSA_ILi8EEENSA_ILi32EEEEEENS5_IJS17_SB_EEEEEEEvNS4_8identityENS4_13SM90_TMA_LOADES1B_vS1C_EENS_8epilogue10collective18CollectiveEpilogueINS1F_23Sm100TmaWarpSpecializedILi4ELi2ELi16ELb1ELb0EEEJSH_NS5_IJNSS_ISF_SB_EENSS_INSA_ILi16EEESB_EEEEEfSI_fSI_NS1F_6fusion15FusionCallbacksIS1J_NS1O_17LinearCombinationIffffLNS_15FloatRoundStyleE2EEESH_S1N_JEEENS4_5SM1004TMEM4LOAD26SM100_TMEM_LOAD_32dp32b16xES1D_NS11_INS12_ILi2ELi4ELi3EEES15_NSS_INS5_IJS16_S1L_EEENS5_IJS1L_SB_EEEEEEENS4_39AutoVectorizingCopyWithAssumedAlignmentILi128EEENS4_14SM90_TMA_STOREES22_S24_S24_EEEvvEEEEvNT_6ParamsE) ;  /* 0xffffff7002007950 */ /* 0x000fea0003c3ffff */
.L_x_182:
[----:B------:R-:W-:-:S00]  /*9000*/  BRA `(.L_x_182) ;  /* 0xfffffffc00fc7947 */ /* 0x000fc0000383ffff */
[----:B------:R-:W-:-:S00]  /*9010*/  NOP ;  /* 0x0000000000007918 */ /* 0x000fc00000000000 */
        /* <DEDUP_REMOVED lines=14> */
.L_x_183:


//--------------------- .nv.global.init           --------------------------
	.section	.nv.global.init,"aw",@progbits
.nv.global.init:
	.type		$str$27,@object
	.size		$str$27,($str$28 - $str$27)
$str$27:
        /*0000*/ 	.byte	0x28, 0x61, 0x64, 0x64, 0x72, 0x65, 0x73, 0x73, 0x20, 0x26, 0x20, 0x6d, 0x61, 0x73, 0x6b, 0x29
        /*0010*/ 	.byte	0x20, 0x3d, 0x3d, 0x20, 0x30, 0x00
	.type		$str$28,@object
	.size		$str$28,($str$26 - $str$28)
$str$28:
        /*0016*/ 	.byte	0x2f, 0x74, 0x6d, 0x70, 0x2f, 0x63, 0x75, 0x74, 0x6c, 0x61, 0x73, 0x73, 0x5f, 0x73, 0x77, 0x65
        /*0026*/ 	.byte	0x65, 0x70, 0x5f, 0x73, 0x72, 0x63, 0x2f, 0x69, 0x6e, 0x63, 0x6c, 0x75, 0x64, 0x65, 0x2f, 0x63
        /*0036*/ 	.byte	0x75, 0x74, 0x65, 0x2f, 0x70, 0x6f, 0x69, 0x6e, 0x74, 0x65, 0x72, 0x5f, 0x66, 0x6c, 0x61, 0x67
        /*0046*/ 	.byte	0x67, 0x65, 0x64, 0x2e, 0x68, 0x70, 0x70, 0x00
	.type		$str$26,@object
	.size		$str$26,($str$25 - $str$26)
$str$26:
        /*004e*/ 	.byte	0x2f, 0x74, 0x6d, 0x70, 0x2f, 0x63, 0x75, 0x74, 0x6c, 0x61, 0x73, 0x73, 0x5f, 0x73, 0x77, 0x65
        /*005e*/ 	.byte	0x65, 0x70, 0x5f, 0x73, 0x72, 0x63, 0x2f, 0x69, 0x6e, 0x63, 0x6c, 0x75, 0x64, 0x65, 0x2f, 0x63
        /*006e*/ 	.byte	0x75, 0x74, 0x65, 0x2f, 0x61, 0x74, 0x6f, 0x6d, 0x2f, 0x63, 0x6f, 0x70, 0x79, 0x5f, 0x74, 0x72
        /*007e*/ 	.byte	0x61, 0x69, 0x74, 0x73, 0x5f, 0x73, 0x6d, 0x31, 0x30, 0x30, 0x2e, 0x68, 0x70, 0x70, 0x00
	.type		$str$25,@object
	.size		$str$25,(__unnamed_1 - $str$25)
$str$25:
        /*008d*/ 	.byte	0x28, 0x28, 0x75, 0x69, 0x6e, 0x74, 0x33, 0x32, 0x5f, 0x74, 0x28, 0x74, 0x68, 0x72, 0x65, 0x61
        /*009d*/ 	.byte	0x64, 0x49, 0x64, 0x78, 0x2e, 0x78, 0x29, 0x20, 0x2f, 0x20, 0x33, 0x32, 0x29, 0x20, 0x25, 0x20
        /*00ad*/ 	.byte	0x34, 0x29, 0x20, 0x3d, 0x3d, 0x20, 0x28, 0x28, 0x28, 0x74, 0x6d, 0x65, 0x6d, 0x5f, 0x61, 0x64
        /*00bd*/ 	.byte	0x64, 0x72, 0x20, 0x3e, 0x3e, 0x20, 0x31, 0x36, 0x29, 0x20, 0x2f, 0x20, 0x33, 0x32, 0x29, 0x20
        /*00cd*/ 	.byte	0x25, 0x20, 0x34, 0x29, 0x00
	.type		__unnamed_1,@object
	.size		__unnamed_1,(__unnamed_2 - __unnamed_1)
__unnamed_1:
        /*00d2*/ 	.byte	0x61, 0x75, 0x74, 0x6f, 0x20, 0x63, 0x75, 0x74, 0x65, 0x3a, 0x3a, 0x61, 0x73, 0x5f, 0x70, 0x6f
        /* <DEDUP_REMOVED lines=23> */
        /*0252*/ 	.byte	0x43, 0x3c, 0x32, 0x30, 0x34, 0x38, 0x3e, 0x3e, 0x3e, 0x3e, 0x5d, 0x00
	.type		__unnamed_2,@object
	.size		__unnamed_2,(.L_2 - __unnamed_2)
__unnamed_2:
        /* <DEDUP_REMOVED lines=42> */
        /*04fe*/ 	.byte	0x3e, 0x5d, 0x00
.L_2:


//--------------------- .nv.shared._ZN7cutlass13device_kernelINS_4gemm6kernel13GemmUniversalIN4cute5tupleIJiiiiEEENS1_10collective13CollectiveMmaINS1_35MainloopSm100TmaUmmaWarpSpecializedILi4ELi2ELi4ENS5_IJNS4_1CILi1EEENSA_ILi4EEESB_EEEEENS5_IJNSA_ILi128EEENSA_ILi64EEESG_EEEfNS5_IJlSB_lEEEfSI_NS4_8TiledMMAINS4_8MMA_AtomIJNS4_17SM100_MMA_TF32_SSINS_10tfloat32_tESM_fLi128ELi64ELNS4_4UMMA5MajorE0ELSO_0ELNSN_7ScaleInE0ELSP_0EEEEEENS4_6LayoutINS5_IJSB_SB_SB_EEENS5_IJNSA_ILi0EEESU_SU_EEEEENS5_IJNS4_10UnderscoreESX_SX_EEEEENS4_23SM90_TMA_LOAD_MULTICASTENS4_14ComposedLayoutINS4_7SwizzleILi3ELi4ELi3EEENS4_18smem_ptr_flag_bitsILi32EEENSS_INS5_IJNSA_ILi8EEENSA_ILi32EEEEEENS5_IJS17_SB_EEEEEEEvNS4_8identityENS4_13SM90_TMA_LOADES1B_vS1C_EENS_8epilogue10collective18CollectiveEpilogueINS1F_23Sm100TmaWarpSpecializedILi4ELi2ELi16ELb1ELb0EEEJSH_NS5_IJNSS_ISF_SB_EENSS_INSA_ILi16EEESB_EEEEEfSI_fSI_NS1F_6fusion15FusionCallbacksIS1J_NS1O_17LinearCombinationIffffLNS_15FloatRoundStyleE2EEESH_S1N_JEEENS4_5SM1004TMEM4LOAD26SM100_TMEM_LOAD_32dp32b16xES1D_NS11_INS12_ILi2ELi4ELi3EEES15_NSS_INS5_IJS16_S1L_EEENS5_IJS1L_SB_EEEEEEENS4_39AutoVectorizingCopyWithAssumedAlignmentILi128EEENS4_14SM90_TMA_STOREES22_S24_S24_EEEvvEEEEvNT_6ParamsE --------------------------
	.section	.nv.shared._ZN7cutlass13device_kernelINS_4gemm6kernel13GemmUniversalIN4cute5tupleIJiiiiEEENS1_10collective13CollectiveMmaINS1_35MainloopSm100TmaUmmaWarpSpecializedILi4ELi2ELi4ENS5_IJNS4_1CILi1EEENSA_ILi4EEESB_EEEEENS5_IJNSA_ILi128EEENSA_ILi64EEESG_EEEfNS5_IJlSB_lEEEfSI_NS4_8TiledMMAINS4_8MMA_AtomIJNS4_17SM100_MMA_TF32_SSINS_10tfloat32_tESM_fLi128ELi64ELNS4_4UMMA5MajorE0ELSO_0ELNSN_7ScaleInE0ELSP_0EEEEEENS4_6LayoutINS5_IJSB_SB_SB_EEENS5_IJNSA_ILi0EEESU_SU_EEEEENS5_IJNS4_10UnderscoreESX_SX_EEEEENS4_23SM90_TMA_LOAD_MULTICASTENS4_14ComposedLayoutINS4_7SwizzleILi3ELi4ELi3EEENS4_18smem_ptr_flag_bitsILi32EEENSS_INS5_IJNSA_ILi8EEENSA_ILi32EEEEEENS5_IJS17_SB_EEEEEEEvNS4_8identityENS4_13SM90_TMA_LOADES1B_vS1C_EENS_8epilogue10collective18CollectiveEpilogueINS1F_23Sm100TmaWarpSpecializedILi4ELi2ELi16ELb1ELb0EEEJSH_NS5_IJNSS_ISF_SB_EENSS_INSA_ILi16EEESB_EEEEEfSI_fSI_NS1F_6fusion15FusionCallbacksIS1J_NS1O_17LinearCombinationIffffLNS_15FloatRoundStyleE2EEESH_S1N_JEEENS4_5SM1004TMEM4LOAD26SM100_TMEM_LOAD_32dp32b16xES1D_NS11_INS12_ILi2ELi4ELi3EEES15_NSS_INS5_IJS16_S1L_EEENS5_IJS1L_SB_EEEEEEENS4_39AutoVectorizingCopyWithAssumedAlignmentILi128EEENS4_14SM90_TMA_STOREES22_S24_S24_EEEvvEEEEvNT_6ParamsE,"aw",@nobits
	.sectionflags	@""
	.align	16
	.zero		1024


//--------------------- .nv.shared.reserved.0     --------------------------
	.section	.nv.shared.reserved.0,"aw",@nobits
	.weak		__nv_reservedSMEM_offset_0_alias
	.size		__nv_reservedSMEM_offset_0_alias, 0, 64
	.other		__nv_reservedSMEM_offset_0_alias,@"STO_CUDA_RESERVED_SHARED STV_DEFAULT"
__nv_reservedSMEM_offset_0_alias:
	.zero		0
.nv.shared.reserved.0:
	.zero		64
	.weak		__nv_reservedSMEM_tcgen05_partition
	.type		__nv_reservedSMEM_tcgen05_partition,@object
	.size		__nv_reservedSMEM_tcgen05_partition,(.L_0 - __nv_reservedSMEM_tcgen05_partition)
__nv_reservedSMEM_tcgen05_partition:
	.zero		32
.L_0:


//--------------------- .nv.global                --------------------------
	.section	.nv.global,"aw",@nobits
.nv.global:
	.type		_ZN40_INTERNAL_7ed201ee_4_k_cu_43806829_273524cute1_E,@object
	.size		_ZN40_INTERNAL_7ed201ee_4_k_cu_43806829_273524cute1_E,(_ZN40_INTERNAL_7ed201ee_4_k_cu_43806829_273524cuda3std3__45__cpo6cbeginE - _ZN40_INTERNAL_7ed201ee_4_k_cu_43806829_273524cute1_E)
_ZN40_INTERNAL_7ed201ee_4_k_cu_43806829_273524cute1_E:
	.zero		1
	.type		_ZN40_INTERNAL_7ed201ee_4_k_cu_43806829_273524cuda3std3__45__cpo6cbeginE,@object
	.size		_ZN40_INTERNAL_7ed201ee_4_k_cu_43806829_273524cuda3std3__45__cpo6cbeginE,(_ZN40_INTERNAL_7ed201ee_4_k_cu_43806829_273524cuda3std3__48in_placeE - _ZN40_INTERNAL_7ed201ee_4_k_cu_43806829_273524cuda3std3__45__cpo6cbeginE)
_ZN40_INTERNAL_7ed201ee_4_k_cu_43806829_273524cuda3std3__45__cpo6cbeginE:
	.zero		1
	.type		_ZN40_INTERNAL_7ed201ee_4_k_cu_43806829_273524cuda3std3__48in_placeE,@object
	.size		_ZN40_INTERNAL_7ed201ee_4_k_cu_43806829_273524cuda3std3__48in_placeE,(_ZN40_INTERNAL_7ed201ee_4_k_cu_43806829_273524cuda3std6ranges3__45__cpo9iter_moveE - _ZN40_INTERNAL_7ed201ee_4_k_cu_43806829_273524cuda3std3__48in_placeE)
_ZN40_INTERNAL_7ed201ee_4_k_cu_43806829_273524cuda3std3__48in_placeE:
	.zero		1
	.type		_ZN40_INTERNAL_7ed201ee_4_k_cu_43806829_273524cuda3std6ranges3__45__cpo9iter_moveE,@object
	.size		_ZN40_INTERNAL_7ed201ee_4_k_cu_43806829_273524cuda3std6ranges3__45__cpo9iter_moveE,(_ZN40_INTERNAL_7ed201ee_4_k_cu_43806829_273524cuda3std3__45__cpo5beginE - _ZN40_INTERNAL_7ed201ee_4_k_cu_43806829_273524cuda3std6ranges3__45__cpo9iter_moveE)
_ZN40_INTERNAL_7ed201ee_4_k_cu_43806829_273524cuda3std6ranges3__45__cpo9iter_moveE:
	.zero		1
	.type		_ZN40_INTERNAL_7ed201ee_4_k_cu_43806829_273524cuda3std3__45__cpo5beginE,@object
	.size		_ZN40_INTERNAL_7ed201ee_4_k_cu_43806829_273524cuda3std3__45__cpo5beginE,(_ZN40_INTERNAL_7ed201ee_4_k_cu_43806829_273524cuda3std3__442_GLOBAL__N__7ed201ee_4_k_cu_43806829_273526ignoreE - _ZN40_INTERNAL_7ed201ee_4_k_cu_43806829_273524cuda3std3__45__cpo5beginE)
_ZN40_INTERNAL_7ed201ee_4_k_cu_43806829_273524cuda3std3__45__cpo5beginE:
	.zero		1
	.type		_ZN40_INTERNAL_7ed201ee_4_k_cu_43806829_273524cuda3std3__442_GLOBAL__N__7ed201ee_4_k_cu_43806829_273526ignoreE,@object
	.size		_ZN40_INTERNAL_7ed201ee_4_k_cu_43806829_273524cuda3std3__442_GLOBAL__N__7ed201ee_4_k_cu_43806829_273526ignoreE,(_ZN40_INTERNAL_7ed201ee_4_k_cu_43806829_273524cute7productE - _ZN40_INTERNAL_7ed201ee_4_k_cu_43806829_273524cuda3std3__442_GLOBAL__N__7ed201ee_4_k_cu_43806829_273526ignoreE)
_ZN40_INTERNAL_7ed201ee_4_k_cu_43806829_273524cuda3std3__442_GLOBAL__N__7ed201ee_4_k_cu_43806829_273526ignoreE:
	.zero		1
	.type		_ZN40_INTERNAL_7ed201ee_4_k_cu_43806829_273524cute7productE,@object
	.size		_ZN40_INTERNAL_7ed201ee_4_k_cu_43806829_273524cute7productE,(_ZN40_INTERNAL_7ed201ee_4_k_cu_43806829_273524cuda3std3__45__cpo3endE - _ZN40_INTERNAL_7ed201ee_4_k_cu_43806829_273524cute7productE)
_ZN40_INTERNAL_7ed201ee_4_k_cu_43806829_273524cute7productE:
	.zero		1
	.type		_ZN40_INTERNAL_7ed201ee_4_k_cu_43806829_273524cuda3std3__45__cpo3endE,@object
	.size		_ZN40_INTERNAL_7ed201ee_4_k_cu_43806829_273524cuda3std3__45__cpo3endE,(_ZN40_INTERNAL_7ed201ee_4_k_cu_43806829_273524cuda3std3__419piecewise_constructE - _ZN40_INTERNAL_7ed201ee_4_k_cu_43806829_273524cuda3std3__45__cpo3endE)
_ZN40_INTERNAL_7ed201ee_4_k_cu_43806829_273524cuda3std3__45__cpo3endE:
	.zero		1
	.type		_ZN40_INTERNAL_7ed201ee_4_k_cu_43806829_273524cuda3std3__419piecewise_constructE,@object
	.size		_ZN40_INTERNAL_7ed201ee_4_k_cu_43806829_273524cuda3std3__419piecewise_constructE,(_ZN40_INTERNAL_7ed201ee_4_k_cu_43806829_273524cuda3std3__45__cpo4cendE - _ZN40_INTERNAL_7ed201ee_4_k_cu_43806829_273524cuda3std3__419piecewise_constructE)
_ZN40_INTERNAL_7ed201ee_4_k_cu_43806829_273524cuda3std3__419piecewise_constructE:
	.zero		1
	.type		_ZN40_INTERNAL_7ed201ee_4_k_cu_43806829_273524cuda3std3__45__cpo4cendE,@object
	.size		_ZN40_INTERNAL_7ed201ee_4_k_cu_43806829_273524cuda3std3__45__cpo4cendE,(_ZN40_INTERNAL_7ed201ee_4_k_cu_43806829_273524cuda3std6ranges3__45__cpo4swapE - _ZN40_INTERNAL_7ed201ee_4_k_cu_43806829_273524cuda3std3__45__cpo4cendE)
_ZN40_INTERNAL_7ed201ee_4_k_cu_43806829_273524cuda3std3__45__cpo4cendE:
	.zero		1
	.type		_ZN40_INTERNAL_7ed201ee_4_k_cu_43806829_273524cuda3std6ranges3__45__cpo4swapE,@object
	.size		_ZN40_INTERNAL_7ed201ee_4_k_cu_43806829_273524cuda3std6ranges3__45__cpo4swapE,(.L_10 - _ZN40_INTERNAL_7ed201ee_4_k_cu_43806829_273524cuda3std6ranges3__45__cpo4swapE)
_ZN40_INTERNAL_7ed201ee_4_k_cu_43806829_273524cuda3std6ranges3__45__cpo4swapE:
	.zero		1
.L_10:


//--------------------- .nv.constant0._ZN7cutlass13device_kernelINS_4gemm6kernel13GemmUniversalIN4cute5tupleIJiiiiEEENS1_10collective13CollectiveMmaINS1_35MainloopSm100TmaUmmaWarpSpecializedILi4ELi2ELi4ENS5_IJNS4_1CILi1EEENSA_ILi4EEESB_EEEEENS5_IJNSA_ILi128EEENSA_ILi64EEESG_EEEfNS5_IJlSB_lEEEfSI_NS4_8TiledMMAINS4_8MMA_AtomIJNS4_17SM100_MMA_TF32_SSINS_10tfloat32_tESM_fLi128ELi64ELNS4_4UMMA5MajorE0ELSO_0ELNSN_7ScaleInE0ELSP_0EEEEEENS4_6LayoutINS5_IJSB_SB_SB_EEENS5_IJNSA_ILi0EEESU_SU_EEEEENS5_IJNS4_10UnderscoreESX_SX_EEEEENS4_23SM90_TMA_LOAD_MULTICASTENS4_14ComposedLayoutINS4_7SwizzleILi3ELi4ELi3EEENS4_18smem_ptr_flag_bitsILi32EEENSS_INS5_IJNSA_ILi8EEENSA_ILi32EEEEEENS5_IJS17_SB_EEEEEEEvNS4_8identityENS4_13SM90_TMA_LOADES1B_vS1C_EENS_8epilogue10collective18CollectiveEpilogueINS1F_23Sm100TmaWarpSpecializedILi4ELi2ELi16ELb1ELb0EEEJSH_NS5_IJNSS_ISF_SB_EENSS_INSA_ILi16EEESB_EEEEEfSI_fSI_NS1F_6fusion15FusionCallbacksIS1J_NS1O_17LinearCombinationIffffLNS_15FloatRoundStyleE2EEESH_S1N_JEEENS4_5SM1004TMEM4LOAD26SM100_TMEM_LOAD_32dp32b16xES1D_NS11_INS12_ILi2ELi4ELi3EEES15_NSS_INS5_IJS16_S1L_EEENS5_IJS1L_SB_EEEEEEENS4_39AutoVectorizingCopyWithAssumedAlignmentILi128EEENS4_14SM90_TMA_STOREES22_S24_S24_EEEvvEEEEvNT_6ParamsE --------------------------
	.section	.nv.constant0._ZN7cutlass13device_kernelINS_4gemm6kernel13GemmUniversalIN4cute5tupleIJiiiiEEENS1_10collective13CollectiveMmaINS1_35MainloopSm100TmaUmmaWarpSpecializedILi4ELi2ELi4ENS5_IJNS4_1CILi1EEENSA_ILi4EEESB_EEEEENS5_IJNSA_ILi128EEENSA_ILi64EEESG_EEEfNS5_IJlSB_lEEEfSI_NS4_8TiledMMAINS4_8MMA_AtomIJNS4_17SM100_MMA_TF32_SSINS_10tfloat32_tESM_fLi128ELi64ELNS4_4UMMA5MajorE0ELSO_0ELNSN_7ScaleInE0ELSP_0EEEEEENS4_6LayoutINS5_IJSB_SB_SB_EEENS5_IJNSA_ILi0EEESU_SU_EEEEENS5_IJNS4_10UnderscoreESX_SX_EEEEENS4_23SM90_TMA_LOAD_MULTICASTENS4_14ComposedLayoutINS4_7SwizzleILi3ELi4ELi3EEENS4_18smem_ptr_flag_bitsILi32EEENSS_INS5_IJNSA_ILi8EEENSA_ILi32EEEEEENS5_IJS17_SB_EEEEEEEvNS4_8identityENS4_13SM90_TMA_LOADES1B_vS1C_EENS_8epilogue10collective18CollectiveEpilogueINS1F_23Sm100TmaWarpSpecializedILi4ELi2ELi16ELb1ELb0EEEJSH_NS5_IJNSS_ISF_SB_EENSS_INSA_ILi16EEESB_EEEEEfSI_fSI_NS1F_6fusion15FusionCallbacksIS1J_NS1O_17LinearCombinationIffffLNS_15FloatRoundStyleE2EEESH_S1N_JEEENS4_5SM1004TMEM4LOAD26SM100_TMEM_LOAD_32dp32b16xES1D_NS11_INS12_ILi2ELi4ELi3EEES15_NSS_INS5_IJS16_S1L_EEENS5_IJS1L_SB_EEEEEEENS4_39AutoVectorizingCopyWithAssumedAlignmentILi128EEENS4_14SM90_TMA_STOREES22_S24_S24_EEEvvEEEEvNT_6ParamsE,"a",@progbits
	.sectionflags	@""
	.align	4
.nv.constant0._ZN7cutlass13device_kernelINS_4gemm6kernel13GemmUniversalIN4cute5tupleIJiiiiEEENS1_10collective13CollectiveMmaINS1_35MainloopSm100TmaUmmaWarpSpecializedILi4ELi2ELi4ENS5_IJNS4_1CILi1EEENSA_ILi4EEESB_EEEEENS5_IJNSA_ILi128EEENSA_ILi64EEESG_EEEfNS5_IJlSB_lEEEfSI_NS4_8TiledMMAINS4_8MMA_AtomIJNS4_17SM100_MMA_TF32_SSINS_10tfloat32_tESM_fLi128ELi64ELNS4_4UMMA5MajorE0ELSO_0ELNSN_7ScaleInE0ELSP_0EEEEEENS4_6LayoutINS5_IJSB_SB_SB_EEENS5_IJNSA_ILi0EEESU_SU_EEEEENS5_IJNS4_10UnderscoreESX_SX_EEEEENS4_23SM90_TMA_LOAD_MULTICASTENS4_14ComposedLayoutINS4_7SwizzleILi3ELi4ELi3EEENS4_18smem_ptr_flag_bitsILi32EEENSS_INS5_IJNSA_ILi8EEENSA_ILi32EEEEEENS5_IJS17_SB_EEEEEEEvNS4_8identityENS4_13SM90_TMA_LOADES1B_vS1C_EENS_8epilogue10collective18CollectiveEpilogueINS1F_23Sm100TmaWarpSpecializedILi4ELi2ELi16ELb1ELb0EEEJSH_NS5_IJNSS_ISF_SB_EENSS_INSA_ILi16EEESB_EEEEEfSI_fSI_NS1F_6fusion15FusionCallbacksIS1J_NS1O_17LinearCombinationIffffLNS_15FloatRoundStyleE2EEESH_S1N_JEEENS4_5SM1004TMEM4LOAD26SM100_TMEM_LOAD_32dp32b16xES1D_NS11_INS12_ILi2ELi4ELi3EEES15_NSS_INS5_IJS16_S1L_EEENS5_IJS1L_SB_EEEEEEENS4_39AutoVectorizingCopyWithAssumedAlignmentILi128EEENS4_14SM90_TMA_STOREES22_S24_S24_EEEvvEEEEvNT_6ParamsE:
	.zero		2944


//--------------------- SYMBOLS --------------------------

	.type		.nv.reservedSmem.offset0,@object
	.size		.nv.reservedSmem.offset0,0x4
	.type		.nv.reservedSmem.cap,@object
	.size		.nv.reservedSmem.cap,0x4
	.type		__assertfail,@function
